	.target	sm_100a

	.elftype	@"ET_EXEC"


//--------------------- .note.nv.tkinfo           --------------------------
	.section	.note.nv.tkinfo,"",@"SHT_NOTE"
	.sectionflags	@"SHF_NOTE_NV_TKINFO"
	.tkinfo
        /*0018*/ 	.word	0x00000002
        /*0030*/ 	.string	""
        /*0030*/ 	.string	"ptxas"
        /*0030*/ 	.string	"Cuda compilation tools, release 13.0, V13.0.88"
        /*0030*/ 	.string	"Build cuda_13.0.r13.0/compiler.36424714_0"
        /*0030*/ 	.string	"-arch sm_100a -m 64 "



//--------------------- .note.nv.cuinfo           --------------------------
	.section	.note.nv.cuinfo,"",@"SHT_NOTE"
	.sectionflags	@"SHF_NOTE_NV_CUINFO"
        /*0018*/ 	.short	0x0002
        /*001a*/ 	.short	0x0064
        /*001c*/ 	.short	0x0082
	.zero		2


//--------------------- .nv.info                  --------------------------
	.section	.nv.info,"",@"SHT_CUDA_INFO"
	.align	4


	//----- nvinfo : EIATTR_REGCOUNT
	.align		4
        /*0000*/ 	.byte	0x04, 0x2f
        /*0002*/ 	.short	(.L_19 - .L_18)
	.align		4
.L_18:
        /*0004*/ 	.word	index@(_ZN7cutlass13device_kernelINS_4conv6kernel13ConvUniversalINS1_16ConvProblemShapeILNS1_8OperatorE2ELi2EEENS1_10collective14CollectiveConvINS1_47MainloopSm100TmaUmmaWarpSpecializedImplicitGemmILS5_2ELi6ELi2ELi1ELi2EN4cute5tupleIJNSA_1CILi2EEENSC_ILi1EEESE_EEEEENSB_IJNSC_ILi64EEENSB_IJSH_EEESI_EEENS_10tfloat32_tESK_NSA_8TiledMMAINSA_8MMA_AtomIJNSA_17SM100_MMA_TF32_SSISK_SK_fLi64ELi64ELNSA_4UMMA5MajorE1ELSP_1ELNSO_7ScaleInE0ELSQ_0EEEEEENSA_6LayoutINSB_IJSE_SE_SE_EEENSB_IJNSC_ILi0EEESV_SV_EEEEENSB_IJNSA_10UnderscoreESY_SY_EEEEENS7_6detail27Sm100ImplicitGemmTileTraitsINSA_13SM90_TMA_LOADENSA_14ComposedLayoutINSA_7SwizzleILi2ELi5ELi2EEENSA_18smem_ptr_flag_bitsILi32EEENST_INSB_IJNSC_ILi32EEENSC_ILi4EEEEEENSB_IJSE_S19_EEEEEEEvEENS12_INSA_30SM90_TMA_LOAD_IM2COL_MULTICASTES1E_vEEEENS_8epilogue10collective18CollectiveEpilogueINS1J_23Sm100TmaWarpSpecializedILi3ELi2ELi16ELb1ELb0EEEJSJ_NSB_IJNST_ISH_SE_EENST_IS19_SE_EEEEESK_NSB_IJlNSB_IJSE_llEEESV_EEESK_S1S_NS1J_6fusion15FusionCallbacksIS1N_NS1T_17LinearCombinationISK_fSK_fLNS_15FloatRoundStyleE2EEESJ_S1Q_JEEENSA_5SM1004TMEM4LOAD26SM100_TMEM_LOAD_16dp128b8xES13_NS14_INS15_ILi3ELi4ELi3EEES18_NST_INSB_IJNSC_ILi8EEES19_EEENSB_IJS19_SE_EEEEEEENSA_17SM75_U32x4_LDSM_NENSA_14SM90_TMA_STOREES28_NSA_17SM90_U32x4_STSM_NENSA_39AutoVectorizingCopyWithAssumedAlignmentILi128EEEEEEvvEEEEvNT_6ParamsE)
        /*0008*/ 	.word	0x0000005f


	//----- nvinfo : EIATTR_FRAME_SIZE
	.align		4
.L_19:
        /*000c*/ 	.byte	0x04, 0x11
        /*000e*/ 	.short	(.L_21 - .L_20)
	.align		4
.L_20:
        /*0010*/ 	.word	index@($__internal_2_$__cuda_sm10x_tcgen05_guardrail_trap_unallocated_columns_being_dealloced)
        /*0014*/ 	.word	0x00000008


	//----- nvinfo : EIATTR_FRAME_SIZE
	.align		4
.L_21:
        /*0018*/ 	.byte	0x04, 0x11
        /*001a*/ 	.short	(.L_23 - .L_22)
	.align		4
.L_22:
        /*001c*/ 	.word	index@($__internal_1_$__cuda_sm10x_tcgen05_guardrail_trap_phase_invalid_during_alloc)
        /*0020*/ 	.word	0x00000008


	//----- nvinfo : EIATTR_FRAME_SIZE
	.align		4
.L_23:
        /*0024*/ 	.byte	0x04, 0x11
        /*0026*/ 	.short	(.L_25 - .L_24)
	.align		4
.L_24:
        /*0028*/ 	.word	index@($__internal_0_$__cuda_sm10x_tcgen05_guardrail_trap_col_being_dealloced_not_returned_by_alloc)
        /*002c*/ 	.word	0x00000008


	//----- nvinfo : EIATTR_FRAME_SIZE
	.align		4
.L_25:
        /*0030*/ 	.byte	0x04, 0x11
        /*0032*/ 	.short	(.L_27 - .L_26)
	.align		4
.L_26:
        /*0034*/ 	.word	index@(_ZN7cutlass13device_kernelINS_4conv6kernel13ConvUniversalINS1_16ConvProblemShapeILNS1_8OperatorE2ELi2EEENS1_10collective14CollectiveConvINS1_47MainloopSm100TmaUmmaWarpSpecializedImplicitGemmILS5_2ELi6ELi2ELi1ELi2EN4cute5tupleIJNSA_1CILi2EEENSC_ILi1EEESE_EEEEENSB_IJNSC_ILi64EEENSB_IJSH_EEESI_EEENS_10tfloat32_tESK_NSA_8TiledMMAINSA_8MMA_AtomIJNSA_17SM100_MMA_TF32_SSISK_SK_fLi64ELi64ELNSA_4UMMA5MajorE1ELSP_1ELNSO_7ScaleInE0ELSQ_0EEEEEENSA_6LayoutINSB_IJSE_SE_SE_EEENSB_IJNSC_ILi0EEESV_SV_EEEEENSB_IJNSA_10UnderscoreESY_SY_EEEEENS7_6detail27Sm100ImplicitGemmTileTraitsINSA_13SM90_TMA_LOADENSA_14ComposedLayoutINSA_7SwizzleILi2ELi5ELi2EEENSA_18smem_ptr_flag_bitsILi32EEENST_INSB_IJNSC_ILi32EEENSC_ILi4EEEEEENSB_IJSE_S19_EEEEEEEvEENS12_INSA_30SM90_TMA_LOAD_IM2COL_MULTICASTES1E_vEEEENS_8epilogue10collective18CollectiveEpilogueINS1J_23Sm100TmaWarpSpecializedILi3ELi2ELi16ELb1ELb0EEEJSJ_NSB_IJNST_ISH_SE_EENST_IS19_SE_EEEEESK_NSB_IJlNSB_IJSE_llEEESV_EEESK_S1S_NS1J_6fusion15FusionCallbacksIS1N_NS1T_17LinearCombinationISK_fSK_fLNS_15FloatRoundStyleE2EEESJ_S1Q_JEEENSA_5SM1004TMEM4LOAD26SM100_TMEM_LOAD_16dp128b8xES13_NS14_INS15_ILi3ELi4ELi3EEES18_NST_INSB_IJNSC_ILi8EEES19_EEENSB_IJS19_SE_EEEEEEENSA_17SM75_U32x4_LDSM_NENSA_14SM90_TMA_STOREES28_NSA_17SM90_U32x4_STSM_NENSA_39AutoVectorizingCopyWithAssumedAlignmentILi128EEEEEEvvEEEEvNT_6ParamsE)
        /*0038*/ 	.word	0x00000008


	//----- nvinfo : EIATTR_MIN_STACK_SIZE
	.align		4
.L_27:
        /*003c*/ 	.byte	0x04, 0x12
        /*003e*/ 	.short	(.L_29 - .L_28)
	.align		4
.L_28:
        /*0040*/ 	.word	index@(_ZN7cutlass13device_kernelINS_4conv6kernel13ConvUniversalINS1_16ConvProblemShapeILNS1_8OperatorE2ELi2EEENS1_10collective14CollectiveConvINS1_47MainloopSm100TmaUmmaWarpSpecializedImplicitGemmILS5_2ELi6ELi2ELi1ELi2EN4cute5tupleIJNSA_1CILi2EEENSC_ILi1EEESE_EEEEENSB_IJNSC_ILi64EEENSB_IJSH_EEESI_EEENS_10tfloat32_tESK_NSA_8TiledMMAINSA_8MMA_AtomIJNSA_17SM100_MMA_TF32_SSISK_SK_fLi64ELi64ELNSA_4UMMA5MajorE1ELSP_1ELNSO_7ScaleInE0ELSQ_0EEEEEENSA_6LayoutINSB_IJSE_SE_SE_EEENSB_IJNSC_ILi0EEESV_SV_EEEEENSB_IJNSA_10UnderscoreESY_SY_EEEEENS7_6detail27Sm100ImplicitGemmTileTraitsINSA_13SM90_TMA_LOADENSA_14ComposedLayoutINSA_7SwizzleILi2ELi5ELi2EEENSA_18smem_ptr_flag_bitsILi32EEENST_INSB_IJNSC_ILi32EEENSC_ILi4EEEEEENSB_IJSE_S19_EEEEEEEvEENS12_INSA_30SM90_TMA_LOAD_IM2COL_MULTICASTES1E_vEEEENS_8epilogue10collective18CollectiveEpilogueINS1J_23Sm100TmaWarpSpecializedILi3ELi2ELi16ELb1ELb0EEEJSJ_NSB_IJNST_ISH_SE_EENST_IS19_SE_EEEEESK_NSB_IJlNSB_IJSE_llEEESV_EEESK_S1S_NS1J_6fusion15FusionCallbacksIS1N_NS1T_17LinearCombinationISK_fSK_fLNS_15FloatRoundStyleE2EEESJ_S1Q_JEEENSA_5SM1004TMEM4LOAD26SM100_TMEM_LOAD_16dp128b8xES13_NS14_INS15_ILi3ELi4ELi3EEES18_NST_INSB_IJNSC_ILi8EEES19_EEENSB_IJS19_SE_EEEEEEENSA_17SM75_U32x4_LDSM_NENSA_14SM90_TMA_STOREES28_NSA_17SM90_U32x4_STSM_NENSA_39AutoVectorizingCopyWithAssumedAlignmentILi128EEEEEEvvEEEEvNT_6ParamsE)
        /*0044*/ 	.word	0x00000008
.L_29:


//--------------------- .nv.compat                --------------------------
	.section	.nv.compat,"",@"SHT_CUDA_COMPAT_INFO"
	.align	4
        /*0000*/ 	.byte	0x02, 0x09, 0x01, 0x00, 0x02, 0x02, 0x02, 0x00, 0x02, 0x05, 0x05, 0x00, 0x03, 0x07, 0x01, 0x01
        /*0010*/ 	.byte	0x02, 0x03, 0x01, 0x00, 0x02, 0x06, 0x01, 0x00, 0x04, 0x0b, 0x08, 0x00, 0x09, 0x00, 0x00, 0x00
        /*0020*/ 	.byte	0x00, 0x00, 0x00, 0x00


//--------------------- .nv.info._ZN7cutlass13device_kernelINS_4conv6kernel13ConvUniversalINS1_16ConvProblemShapeILNS1_8OperatorE2ELi2EEENS1_10collective14CollectiveConvINS1_47MainloopSm100TmaUmmaWarpSpecializedImplicitGemmILS5_2ELi6ELi2ELi1ELi2EN4cute5tupleIJNSA_1CILi2EEENSC_ILi1EEESE_EEEEENSB_IJNSC_ILi64EEENSB_IJSH_EEESI_EEENS_10tfloat32_tESK_NSA_8TiledMMAINSA_8MMA_AtomIJNSA_17SM100_MMA_TF32_SSISK_SK_fLi64ELi64ELNSA_4UMMA5MajorE1ELSP_1ELNSO_7ScaleInE0ELSQ_0EEEEEENSA_6LayoutINSB_IJSE_SE_SE_EEENSB_IJNSC_ILi0EEESV_SV_EEEEENSB_IJNSA_10UnderscoreESY_SY_EEEEENS7_6detail27Sm100ImplicitGemmTileTraitsINSA_13SM90_TMA_LOADENSA_14ComposedLayoutINSA_7SwizzleILi2ELi5ELi2EEENSA_18smem_ptr_flag_bitsILi32EEENST_INSB_IJNSC_ILi32EEENSC_ILi4EEEEEENSB_IJSE_S19_EEEEEEEvEENS12_INSA_30SM90_TMA_LOAD_IM2COL_MULTICASTES1E_vEEEENS_8epilogue10collective18CollectiveEpilogueINS1J_23Sm100TmaWarpSpecializedILi3ELi2ELi16ELb1ELb0EEEJSJ_NSB_IJNST_ISH_SE_EENST_IS19_SE_EEEEESK_NSB_IJlNSB_IJSE_llEEESV_EEESK_S1S_NS1J_6fusion15FusionCallbacksIS1N_NS1T_17LinearCombinationISK_fSK_fLNS_15FloatRoundStyleE2EEESJ_S1Q_JEEENSA_5SM1004TMEM4LOAD26SM100_TMEM_LOAD_16dp128b8xES13_NS14_INS15_ILi3ELi4ELi3EEES18_NST_INSB_IJNSC_ILi8EEES19_EEENSB_IJS19_SE_EEEEEEENSA_17SM75_U32x4_LDSM_NENSA_14SM90_TMA_STOREES28_NSA_17SM90_U32x4_STSM_NENSA_39AutoVectorizingCopyWithAssumedAlignmentILi128EEEEEEvvEEEEvNT_6ParamsE --------------------------
	.section	.nv.info._ZN7cutlass13device_kernelINS_4conv6kernel13ConvUniversalINS1_16ConvProblemShapeILNS1_8OperatorE2ELi2EEENS1_10collective14CollectiveConvINS1_47MainloopSm100TmaUmmaWarpSpecializedImplicitGemmILS5_2ELi6ELi2ELi1ELi2EN4cute5tupleIJNSA_1CILi2EEENSC_ILi1EEESE_EEEEENSB_IJNSC_ILi64EEENSB_IJSH_EEESI_EEENS_10tfloat32_tESK_NSA_8TiledMMAINSA_8MMA_AtomIJNSA_17SM100_MMA_TF32_SSISK_SK_fLi64ELi64ELNSA_4UMMA5MajorE1ELSP_1ELNSO_7ScaleInE0ELSQ_0EEEEEENSA_6LayoutINSB_IJSE_SE_SE_EEENSB_IJNSC_ILi0EEESV_SV_EEEEENSB_IJNSA_10UnderscoreESY_SY_EEEEENS7_6detail27Sm100ImplicitGemmTileTraitsINSA_13SM90_TMA_LOADENSA_14ComposedLayoutINSA_7SwizzleILi2ELi5ELi2EEENSA_18smem_ptr_flag_bitsILi32EEENST_INSB_IJNSC_ILi32EEENSC_ILi4EEEEEENSB_IJSE_S19_EEEEEEEvEENS12_INSA_30SM90_TMA_LOAD_IM2COL_MULTICASTES1E_vEEEENS_8epilogue10collective18CollectiveEpilogueINS1J_23Sm100TmaWarpSpecializedILi3ELi2ELi16ELb1ELb0EEEJSJ_NSB_IJNST_ISH_SE_EENST_IS19_SE_EEEEESK_NSB_IJlNSB_IJSE_llEEESV_EEESK_S1S_NS1J_6fusion15FusionCallbacksIS1N_NS1T_17LinearCombinationISK_fSK_fLNS_15FloatRoundStyleE2EEESJ_S1Q_JEEENSA_5SM1004TMEM4LOAD26SM100_TMEM_LOAD_16dp128b8xES13_NS14_INS15_ILi3ELi4ELi3EEES18_NST_INSB_IJNSC_ILi8EEES19_EEENSB_IJS19_SE_EEEEEEENSA_17SM75_U32x4_LDSM_NENSA_14SM90_TMA_STOREES28_NSA_17SM90_U32x4_STSM_NENSA_39AutoVectorizingCopyWithAssumedAlignmentILi128EEEEEEvvEEEEvNT_6ParamsE,"",@"SHT_CUDA_INFO"
	.sectionflags	@""
	.align	4


	//----- nvinfo : EIATTR_CUDA_API_VERSION
	.align		4
        /*0000*/ 	.byte	0x04, 0x37
        /*0002*/ 	.short	(.L_31 - .L_30)
.L_30:
        /*0004*/ 	.word	0x00000082


	//----- nvinfo : EIATTR_KPARAM_INFO
	.align		4
.L_31:
        /*0008*/ 	.byte	0x04, 0x17
        /*000a*/ 	.short	(.L_33 - .L_32)
.L_32:
        /*000c*/ 	.word	0x00000000
        /*0010*/ 	.short	0x0000
        /*0012*/ 	.short	0x0000
        /*0014*/ 	.byte	0x00, 0xf0, 0x01, 0x20


	//----- nvinfo : EIATTR_AT_ENTRY_FRAGMENTS
	.align		4
.L_33:
        /*0018*/ 	.byte	0x04, 0x4f
        /*001a*/ 	.short	(.L_35 - .L_34)


	//   ....[0]....
.L_34:
        /*001c*/ 	.word	0x00000006


	//----- nvinfo : EIATTR_RESERVED_SMEM_USED
	.align		4
.L_35:
        /*0020*/ 	.byte	0x01, 0x41
	.zero		2


	//----- nvinfo : EIATTR_SPARSE_MMA_MASK
	.align		4
        /*0024*/ 	.byte	0x03, 0x50
        /*0026*/ 	.short	0x0000


	//----- nvinfo : EIATTR_TCGEN05_1CTA_USED
	.align		4
        /*0028*/ 	.byte	0x01, 0x51
	.zero		2


	//----- nvinfo : EIATTR_MAXREG_COUNT
	.align		4
        /*002c*/ 	.byte	0x03, 0x1b
        /*002e*/ 	.short	0x00ff


	//----- nvinfo : EIATTR_NUM_BARRIERS
	.align		4
        /*0030*/ 	.byte	0x02, 0x4c
        /*0032*/ 	.byte	0x07
	.zero		1


	//----- nvinfo : EIATTR_EXTERNS
	.align		4
        /*0034*/ 	.byte	0x04, 0x0f
        /*0036*/ 	.short	(.L_37 - .L_36)


	//   ....[0]....
	.align		4
.L_36:
        /*0038*/ 	.word	index@(__assertfail)


	//----- nvinfo : EIATTR_MERCURY_ISA_VERSION
	.align		4
.L_37:
        /*003c*/ 	.byte	0x03, 0x5f
        /*003e*/ 	.short	0x0101


	//----- nvinfo : EIATTR_INT_WARP_WIDE_INSTR_OFFSETS
	.align		4
        /*0040*/ 	.byte	0x04, 0x31
        /*0042*/ 	.short	(.L_39 - .L_38)


	//   ....[0]....
.L_38:
        /*0044*/ 	.word	0x000040b0


	//   ....[1]....
        /*0048*/ 	.word	0x000040d0


	//   ....[2]....
        /*004c*/ 	.word	0x00004100


	//   ....[3]....
        /*0050*/ 	.word	0x00004b90


	//   ....[4]....
        /*0054*/ 	.word	0x00004e20


	//   ....[5]....
        /*0058*/ 	.word	0x00004e40


	//   ....[6]....
        /*005c*/ 	.word	0x000050e0


	//   ....[7]....
        /*0060*/ 	.word	0x00005200


	//   ....[8]....
        /*0064*/ 	.word	0x00005f80


	//----- nvinfo : EIATTR_COOP_GROUP_MASK_REGIDS
	.align		4
.L_39:
        /*0068*/ 	.byte	0x04, 0x29
        /*006a*/ 	.short	(.L_41 - .L_40)


	//   ....[0]....
.L_40:
        /*006c*/ 	.word	0xffffffff


	//   ....[1]....
        /*0070*/ 	.word	0xffffffff


	//   ....[2]....
        /*0074*/ 	.word	0xffffffff


	//   ....[3]....
        /*0078*/ 	.word	0xffffffff


	//   ....[4]....
        /*007c*/ 	.word	0xffffffff


	//   ....[5]....
        /*0080*/ 	.word	0xffffffff


	//   ....[6]....
        /*0084*/ 	.word	0xffffffff


	//   ....[7]....
        /*0088*/ 	.word	0xffffffff


	//   ....[8]....
        /*008c*/ 	.word	0xffffffff


	//   ....[9]....
        /*0090*/ 	.word	0xffffffff


	//   ....[10]....
        /*0094*/ 	.word	0xffffffff


	//   ....[11]....
        /*0098*/ 	.word	0xffffffff


	//   ....[12]....
        /*009c*/ 	.word	0xffffffff


	//----- nvinfo : EIATTR_COOP_GROUP_INSTR_OFFSETS
	.align		4
.L_41:
        /*00a0*/ 	.byte	0x04, 0x28
        /*00a2*/ 	.short	(.L_43 - .L_42)


	//   ....[0]....
.L_42:
        /*00a4*/ 	.word	0x000000a0


	//   ....[1]....
        /*00a8*/ 	.word	0x000004e0


	//   ....[2]....
        /*00ac*/ 	.word	0x000006c0


	//   ....[3]....
        /*00b0*/ 	.word	0x00000840


	//   ....[4]....
        /*00b4*/ 	.word	0x00000940


	//   ....[5]....
        /*00b8*/ 	.word	0x00000a90


	//   ....[6]....
        /*00bc*/ 	.word	0x00000c80


	//   ....[7]....
        /*00c0*/ 	.word	0x00002600


	//   ....[8]....
        /*00c4*/ 	.word	0x000031f0


	//   ....[9]....
        /*00c8*/ 	.word	0x00003400


	//   ....[10]....
        /*00cc*/ 	.word	0x00003430


	//   ....[11]....
        /*00d0*/ 	.word	0x00003f90


	//   ....[12]....
        /*00d4*/ 	.word	0x000041d0


	//----- nvinfo : EIATTR_VRC_CTA_INIT_COUNT
	.align		4
.L_43:
        /*00d8*/ 	.byte	0x02, 0x4a
        /*00da*/ 	.byte	0x80
	.zero		1


	//----- nvinfo : EIATTR_SYSCALL_OFFSETS
	.align		4
        /*00dc*/ 	.byte	0x04, 0x46
        /*00de*/ 	.short	(.L_45 - .L_44)


	//   ....[0]....
.L_44:
        /*00e0*/ 	.word	0x000061e0


	//   ....[1]....
        /*00e4*/ 	.word	0x000062d0


	//   ....[2]....
        /*00e8*/ 	.word	0x00006b30


	//   ....[3]....
        /*00ec*/ 	.word	0x00007580


	//----- nvinfo : EIATTR_MBARRIER_INSTR_OFFSETS
	.align		4
.L_45:
        /*00f0*/ 	.byte	0x04, 0x39
        /*00f2*/ 	.short	(.L_47 - .L_46)


	//   ....[0]....
.L_46:
        /*00f4*/ 	.word	0x000005f0
        /*00f8*/ 	.word	0x000000ff
        /*00fc*/ 	.word	0x00000000
        /*0100*/ 	.short	0x0100
        /*0102*/ 	.byte	0x07
	.zero		1


	//   ....[1]....
        /*0104*/ 	.word	0x00000600
        /*0108*/ 	.word	0x000000ff
        /*010c*/ 	.word	0x00000030
        /*0110*/ 	.short	0x0100
        /*0112*/ 	.byte	0x07
	.zero		1


	//   ....[2]....
        /*0114*/ 	.word	0x00000610
        /*0118*/ 	.word	0x000000ff
        /*011c*/ 	.word	0x00000008
        /*0120*/ 	.short	0x0100
        /*0122*/ 	.byte	0x07
	.zero		1


	//   ....[3]....
        /*0124*/ 	.word	0x00000620
        /*0128*/ 	.word	0x000000ff
        /*012c*/ 	.word	0x00000038
        /*0130*/ 	.short	0x0100
        /*0132*/ 	.byte	0x07
	.zero		1


	//   ....[4]....
        /*0134*/ 	.word	0x00000630
        /*0138*/ 	.word	0x000000ff
        /*013c*/ 	.word	0x00000010
        /*0140*/ 	.short	0x0100
        /*0142*/ 	.byte	0x07
	.zero		1


	//   ....[5]....
        /*0144*/ 	.word	0x00000640
        /*0148*/ 	.word	0x000000ff
        /*014c*/ 	.word	0x00000040
        /*0150*/ 	.short	0x0100
        /*0152*/ 	.byte	0x07
	.zero		1


	//   ....[6]....
        /*0154*/ 	.word	0x00000650
        /*0158*/ 	.word	0x000000ff
        /*015c*/ 	.word	0x00000018
        /*0160*/ 	.short	0x0100
        /*0162*/ 	.byte	0x07
	.zero		1


	//   ....[7]....
        /*0164*/ 	.word	0x00000660
        /*0168*/ 	.word	0x000000ff
        /*016c*/ 	.word	0x00000048
        /*0170*/ 	.short	0x0100
        /*0172*/ 	.byte	0x07
	.zero		1


	//   ....[8]....
        /*0174*/ 	.word	0x00000670
        /*0178*/ 	.word	0x000000ff
        /*017c*/ 	.word	0x00000020
        /*0180*/ 	.short	0x0100
        /*0182*/ 	.byte	0x07
	.zero		1


	//   ....[9]....
        /*0184*/ 	.word	0x00000680
        /*0188*/ 	.word	0x000000ff
        /*018c*/ 	.word	0x00000050
        /*0190*/ 	.short	0x0100
        /*0192*/ 	.byte	0x07
	.zero		1


	//   ....[10]....
        /*0194*/ 	.word	0x00000690
        /*0198*/ 	.word	0x000000ff
        /*019c*/ 	.word	0x00000028
        /*01a0*/ 	.short	0x0100
        /*01a2*/ 	.byte	0x07
	.zero		1


	//   ....[11]....
        /*01a4*/ 	.word	0x000006a0
        /*01a8*/ 	.word	0x000000ff
        /*01ac*/ 	.word	0x00000058
        /*01b0*/ 	.short	0x0100
        /*01b2*/ 	.byte	0x07
	.zero		1


	//   ....[12]....
        /*01b4*/ 	.word	0x000007d0
        /*01b8*/ 	.word	0x000000ff
        /*01bc*/ 	.word	0x00000060
        /*01c0*/ 	.short	0x0100
        /*01c2*/ 	.byte	0x07
	.zero		1


	//   ....[13]....
        /*01c4*/ 	.word	0x000007e0
        /*01c8*/ 	.word	0x000000ff
        /*01cc*/ 	.word	0x00000078
        /*01d0*/ 	.short	0x0100
        /*01d2*/ 	.byte	0x07
	.zero		1


	//   ....[14]....
        /*01d4*/ 	.word	0x000007f0
        /*01d8*/ 	.word	0x000000ff
        /*01dc*/ 	.word	0x00000068
        /*01e0*/ 	.short	0x0100
        /*01e2*/ 	.byte	0x07
	.zero		1


	//   ....[15]....
        /*01e4*/ 	.word	0x00000800
        /*01e8*/ 	.word	0x000000ff
        /*01ec*/ 	.word	0x00000080
        /*01f0*/ 	.short	0x0100
        /*01f2*/ 	.byte	0x07
	.zero		1


	//   ....[16]....
        /*01f4*/ 	.word	0x00000810
        /*01f8*/ 	.word	0x000000ff
        /*01fc*/ 	.word	0x00000070
        /*0200*/ 	.short	0x0100
        /*0202*/ 	.byte	0x07
	.zero		1


	//   ....[17]....
        /*0204*/ 	.word	0x00000820
        /*0208*/ 	.word	0x000000ff
        /*020c*/ 	.word	0x00000088
        /*0210*/ 	.short	0x0100
        /*0212*/ 	.byte	0x07
	.zero		1


	//   ....[18]....
        /*0214*/ 	.word	0x00000910
        /*0218*/ 	.word	0x000000ff
        /*021c*/ 	.word	0x00000090
        /*0220*/ 	.short	0x0100
        /*0222*/ 	.byte	0x06
	.zero		1


	//   ....[19]....
        /*0224*/ 	.word	0x00000920
        /*0228*/ 	.word	0x000000ff
        /*022c*/ 	.word	0x00000098
        /*0230*/ 	.short	0x0100
        /*0232*/ 	.byte	0x06
	.zero		1


	//   ....[20]....
        /*0234*/ 	.word	0x00000a60
        /*0238*/ 	.word	0x000000ff
        /*023c*/ 	.word	0x000000a0
        /*0240*/ 	.short	0x0100
        /*0242*/ 	.byte	0x06
	.zero		1


	//   ....[21]....
        /*0244*/ 	.word	0x00000a70
        /*0248*/ 	.word	0x000000ff
        /*024c*/ 	.word	0x000000a8
        /*0250*/ 	.short	0x0100
        /*0252*/ 	.byte	0x06
	.zero		1


	//   ....[22]....
        /*0254*/ 	.word	0x00000ba0
        /*0258*/ 	.word	0x000000ff
        /*025c*/ 	.word	0x000000b0
        /*0260*/ 	.short	0x0100
        /*0262*/ 	.byte	0x07
	.zero		1


	//   ....[23]....
        /*0264*/ 	.word	0x00000bb0
        /*0268*/ 	.word	0x000000ff
        /*026c*/ 	.word	0x000000c0
        /*0270*/ 	.short	0x0100
        /*0272*/ 	.byte	0x07
	.zero		1


	//   ....[24]....
        /*0274*/ 	.word	0x00000bc0
        /*0278*/ 	.word	0x000000ff
        /*027c*/ 	.word	0x000000b8
        /*0280*/ 	.short	0x0100
        /*0282*/ 	.byte	0x07
	.zero		1


	//   ....[25]....
        /*0284*/ 	.word	0x00000bd0
        /*0288*/ 	.word	0x000000ff
        /*028c*/ 	.word	0x000000c8
        /*0290*/ 	.short	0x0100
        /*0292*/ 	.byte	0x07
	.zero		1


	//   ....[26]....
        /*0294*/ 	.word	0x00001830
        /*0298*/ 	.word	0x000000ff
        /*029c*/ 	.word	0x00000030
        /*02a0*/ 	.short	0x010a
        /*02a2*/ 	.byte	0x04
	.zero		1


	//   ....[27]....
        /*02a4*/ 	.word	0x00001b30
        /*02a8*/ 	.word	0x000000ff
        /*02ac*/ 	.word	0x00000030
        /*02b0*/ 	.short	0x010a
        /*02b2*/ 	.byte	0x25
	.zero		1


	//   ....[28]....
        /*02b4*/ 	.word	0x00001cf0
        /*02b8*/ 	.word	0x000000ff
        /*02bc*/ 	.word	0x00000030
        /*02c0*/ 	.short	0x010a
        /*02c2*/ 	.byte	0x08
	.zero		1


	//   ....[29]....
        /*02c4*/ 	.word	0x00001fe0
        /*02c8*/ 	.word	0x000000ff
        /*02cc*/ 	.word	0x00000098
        /*02d0*/ 	.short	0x0101
        /*02d2*/ 	.byte	0x23
	.zero		1


	//   ....[30]....
        /*02d4*/ 	.word	0x00002000
        /*02d8*/ 	.word	0x000000ff
        /*02dc*/ 	.word	0x00000030
        /*02e0*/ 	.short	0x010a
        /*02e2*/ 	.byte	0x04
	.zero		1


	//   ....[31]....
        /*02e4*/ 	.word	0x00002150
        /*02e8*/ 	.word	0x000000ff
        /*02ec*/ 	.word	0x00000030
        /*02f0*/ 	.short	0x010a
        /*02f2*/ 	.byte	0x29
	.zero		1


	//   ....[32]....
        /*02f4*/ 	.word	0x00002300
        /*02f8*/ 	.word	0x000000ff
        /*02fc*/ 	.word	0x00000030
        /*0300*/ 	.short	0x010a
        /*0302*/ 	.byte	0x08
	.zero		1


	//   ....[33]....
        /*0304*/ 	.word	0x00002610
        /*0308*/ 	.word	0x000000ff
        /*030c*/ 	.word	0x000000a0
        /*0310*/ 	.short	0x010a
        /*0312*/ 	.byte	0x23
	.zero		1


	//   ....[34]....
        /*0314*/ 	.word	0x000026d0
        /*0318*/ 	.word	0x000000ff
        /*031c*/ 	.word	0x00000000
        /*0320*/ 	.short	0x0101
        /*0322*/ 	.byte	0x04
	.zero		1


	//   ....[35]....
        /*0324*/ 	.word	0x00002bb0
        /*0328*/ 	.word	0x000000ff
        /*032c*/ 	.word	0x00000000
        /*0330*/ 	.short	0x010a
        /*0332*/ 	.byte	0x04
	.zero		1


	//   ....[36]....
        /*0334*/ 	.word	0x00002c40
        /*0338*/ 	.word	0x000000ff
        /*033c*/ 	.word	0x00000000
        /*0340*/ 	.short	0x010a
        /*0342*/ 	.byte	0x04
	.zero		1


	//   ....[37]....
        /*0344*/ 	.word	0x00002cd0
        /*0348*/ 	.word	0x000000ff
        /*034c*/ 	.word	0x00000000
        /*0350*/ 	.short	0x010a
        /*0352*/ 	.byte	0x04
	.zero		1


	//   ....[38]....
        /*0354*/ 	.word	0x00002d60
        /*0358*/ 	.word	0x000000ff
        /*035c*/ 	.word	0x00000000
        /*0360*/ 	.short	0x010a
        /*0362*/ 	.byte	0x04
	.zero		1


	//   ....[39]....
        /*0364*/ 	.word	0x00002df0
        /*0368*/ 	.word	0x000000ff
        /*036c*/ 	.word	0x00000000
        /*0370*/ 	.short	0x010a
        /*0372*/ 	.byte	0x04
	.zero		1


	//   ....[40]....
        /*0374*/ 	.word	0x00002e90
        /*0378*/ 	.word	0x00000000
        /*037c*/ 	.word	0x00000000
        /*0380*/ 	.short	0x010a
        /*0382*/ 	.byte	0xff
	.zero		1


	//   ....[41]....
        /*0384*/ 	.word	0x00002fc0
        /*0388*/ 	.word	0x000000ff
        /*038c*/ 	.word	0x000000a8
        /*0390*/ 	.short	0x010a
        /*0392*/ 	.byte	0x2d
	.zero		1


	//   ....[42]....
        /*0394*/ 	.word	0x00003060
        /*0398*/ 	.word	0x000000ff
        /*039c*/ 	.word	0x000000a0
        /*03a0*/ 	.short	0x010a
        /*03a2*/ 	.byte	0x2d
	.zero		1


	//   ....[43]....
        /*03a4*/ 	.word	0x00003100
        /*03a8*/ 	.word	0x000000ff
        /*03ac*/ 	.word	0x00000000
        /*03b0*/ 	.short	0x0101
        /*03b2*/ 	.byte	0x06
	.zero		1


	//   ....[44]....
        /*03b4*/ 	.word	0x00003140
        /*03b8*/ 	.word	0x000000ff
        /*03bc*/ 	.word	0x000000a8
        /*03c0*/ 	.short	0x0106
        /*03c2*/ 	.byte	0x2d
	.zero		1


	//   ....[45]....
        /*03c4*/ 	.word	0x00003180
        /*03c8*/ 	.word	0x00000000
        /*03cc*/ 	.word	0x000000a8
        /*03d0*/ 	.short	0x010a
        /*03d2*/ 	.byte	0xff
	.zero		1


	//   ....[46]....
        /*03d4*/ 	.word	0x00003770
        /*03d8*/ 	.word	0x000000ff
        /*03dc*/ 	.word	0x000000a0
        /*03e0*/ 	.short	0x010a
        /*03e2*/ 	.byte	0x07
	.zero		1


	//   ....[47]....
        /*03e4*/ 	.word	0x00003820
        /*03e8*/ 	.word	0x000000ff
        /*03ec*/ 	.word	0x00000000
        /*03f0*/ 	.short	0x0101
        /*03f2*/ 	.byte	0x05
	.zero		1


	//   ....[48]....
        /*03f4*/ 	.word	0x00003830
        /*03f8*/ 	.word	0x000000ff
        /*03fc*/ 	.word	0x000000c0
        /*0400*/ 	.short	0x010a
        /*0402*/ 	.byte	0x09
	.zero		1


	//   ....[49]....
        /*0404*/ 	.word	0x000038c0
        /*0408*/ 	.word	0x000000ff
        /*040c*/ 	.word	0x00000000
        /*0410*/ 	.short	0x010a
        /*0412*/ 	.byte	0x04
	.zero		1


	//   ....[50]....
        /*0414*/ 	.word	0x00003960
        /*0418*/ 	.word	0x000000ff
        /*041c*/ 	.word	0x00000000
        /*0420*/ 	.short	0x010a
        /*0422*/ 	.byte	0x08
	.zero		1


	//   ....[51]....
        /*0424*/ 	.word	0x00003a90
        /*0428*/ 	.word	0x000000ff
        /*042c*/ 	.word	0x00000000
        /*0430*/ 	.short	0x010a
        /*0432*/ 	.byte	0x04
	.zero		1


	//   ....[52]....
        /*0434*/ 	.word	0x00003ee0
        /*0438*/ 	.word	0x000000ff
        /*043c*/ 	.word	0x00000000
        /*0440*/ 	.short	0x010a
        /*0442*/ 	.byte	0x05
	.zero		1


	//   ....[53]....
        /*0444*/ 	.word	0x00003f70
        /*0448*/ 	.word	0x000000ff
        /*044c*/ 	.word	0x00000000
        /*0450*/ 	.short	0x010a
        /*0452*/ 	.byte	0x06
	.zero		1


	//   ....[54]....
        /*0454*/ 	.word	0x00004470
        /*0458*/ 	.word	0x000000ff
        /*045c*/ 	.word	0x000000a0
        /*0460*/ 	.short	0x010a
        /*0462*/ 	.byte	0x0f
	.zero		1


	//   ....[55]....
        /*0464*/ 	.word	0x00004770
        /*0468*/ 	.word	0x000000ff
        /*046c*/ 	.word	0x00000000
        /*0470*/ 	.short	0x0101
        /*0472*/ 	.byte	0x0e
	.zero		1


	//   ....[56]....
        /*0474*/ 	.word	0x00004aa0
        /*0478*/ 	.word	0x000000ff
        /*047c*/ 	.word	0x00000098
        /*0480*/ 	.short	0x010a
        /*0482*/ 	.byte	0x0f
	.zero		1


	//   ....[57]....
        /*0484*/ 	.word	0x00004dc0
        /*0488*/ 	.word	0x000000ff
        /*048c*/ 	.word	0x00000078
        /*0490*/ 	.short	0x010a
        /*0492*/ 	.byte	0x13
	.zero		1


	//   ....[58]....
        /*0494*/ 	.word	0x00004fd0
        /*0498*/ 	.word	0x000000ff
        /*049c*/ 	.word	0x00000060
        /*04a0*/ 	.short	0x010b
        /*04a2*/ 	.byte	0x13
	.zero		1


	//   ....[59]....
        /*04a4*/ 	.word	0x00005050
        /*04a8*/ 	.word	0x000000ff
        /*04ac*/ 	.word	0x00000000
        /*04b0*/ 	.short	0x0101
        /*04b2*/ 	.byte	0x15
	.zero		1


	//   ....[60]....
        /*04b4*/ 	.word	0x00005080
        /*04b8*/ 	.word	0x000000ff
        /*04bc*/ 	.word	0x00000078
        /*04c0*/ 	.short	0x010a
        /*04c2*/ 	.byte	0x11
	.zero		1


	//   ....[61]....
        /*04c4*/ 	.word	0x00005220
        /*04c8*/ 	.word	0x000000ff
        /*04cc*/ 	.word	0x00000060
        /*04d0*/ 	.short	0x010b
        /*04d2*/ 	.byte	0x11
	.zero		1


	//   ....[62]....
        /*04d4*/ 	.word	0x00005290
        /*04d8*/ 	.word	0x000000ff
        /*04dc*/ 	.word	0x00000000
        /*04e0*/ 	.short	0x0101
        /*04e2*/ 	.byte	0x13
	.zero		1


	//   ....[63]....
        /*04e4*/ 	.word	0x000052e0
        /*04e8*/ 	.word	0x000000ff
        /*04ec*/ 	.word	0x00000000
        /*04f0*/ 	.short	0x010a
        /*04f2*/ 	.byte	0x04
	.zero		1


	//   ....[64]....
        /*04f4*/ 	.word	0x00005370
        /*04f8*/ 	.word	0x000000ff
        /*04fc*/ 	.word	0x00000000
        /*0500*/ 	.short	0x010a
        /*0502*/ 	.byte	0x04
	.zero		1


	//   ....[65]....
        /*0504*/ 	.word	0x00005410
        /*0508*/ 	.word	0x00000000
        /*050c*/ 	.word	0x00000000
        /*0510*/ 	.short	0x010a
        /*0512*/ 	.byte	0xff
	.zero		1


	//   ....[66]....
        /*0514*/ 	.word	0x000057d0
        /*0518*/ 	.word	0x000000ff
        /*051c*/ 	.word	0x000000a0
        /*0520*/ 	.short	0x010a
        /*0522*/ 	.byte	0x32
	.zero		1


	//   ....[67]....
        /*0524*/ 	.word	0x000058d0
        /*0528*/ 	.word	0x000000ff
        /*052c*/ 	.word	0x00000000
        /*0530*/ 	.short	0x0101
        /*0532*/ 	.byte	0x04
	.zero		1


	//   ....[68]....
        /*0534*/ 	.word	0x00006720
        /*0538*/ 	.word	0x00000000
        /*053c*/ 	.word	0x00000060
        /*0540*/ 	.short	0x010a
        /*0542*/ 	.byte	0xff
	.zero		1


	//   ....[69]....
        /*0544*/ 	.word	0x00006750
        /*0548*/ 	.word	0x00000056
        /*054c*/ 	.word	0x000000b0
        /*0550*/ 	.short	0x010a
        /*0552*/ 	.byte	0xff
	.zero		1


	//   ....[70]....
        /*0554*/ 	.word	0x000067e0
        /*0558*/ 	.word	0x00000000
        /*055c*/ 	.word	0x00000060
        /*0560*/ 	.short	0x010a
        /*0562*/ 	.byte	0xff
	.zero		1


	//   ....[71]....
        /*0564*/ 	.word	0x00006a10
        /*0568*/ 	.word	0x00000056
        /*056c*/ 	.word	0x000000b0
        /*0570*/ 	.short	0x010a
        /*0572*/ 	.byte	0xff
	.zero		1


	//   ....[72]....
        /*0574*/ 	.word	0x000072a0
        /*0578*/ 	.word	0x00000000
        /*057c*/ 	.word	0x00000000
        /*0580*/ 	.short	0x0101
        /*0582*/ 	.byte	0xff
	.zero		1


	//   ....[73]....
        /*0584*/ 	.word	0x000072b0
        /*0588*/ 	.word	0x00000003
        /*058c*/ 	.word	0x00000060
        /*0590*/ 	.short	0x010a
        /*0592*/ 	.byte	0xff
	.zero		1


	//   ....[74]....
        /*0594*/ 	.word	0x00007380
        /*0598*/ 	.word	0x00000003
        /*059c*/ 	.word	0x00000060
        /*05a0*/ 	.short	0x010a
        /*05a2*/ 	.byte	0xff
	.zero		1


	//   ....[75]....
        /*05a4*/ 	.word	0x00007710
        /*05a8*/ 	.word	0x000000ff
        /*05ac*/ 	.word	0x00000000
        /*05b0*/ 	.short	0x0101
        /*05b2*/ 	.byte	0x05
	.zero		1


	//   ....[76]....
        /*05b4*/ 	.word	0x00007d40
        /*05b8*/ 	.word	0x00000002
        /*05bc*/ 	.word	0x00000000
        /*05c0*/ 	.short	0x0101
        /*05c2*/ 	.byte	0xff
	.zero		1


	//   ....[77]....
        /*05c4*/ 	.word	0x00007f80
        /*05c8*/ 	.word	0x000000ff
        /*05cc*/ 	.word	0x00000000
        /*05d0*/ 	.short	0x0101
        /*05d2*/ 	.byte	0x04
	.zero		1


	//   ....[78]....
        /*05d4*/ 	.word	0x00007fb0
        /*05d8*/ 	.word	0x00000003
        /*05dc*/ 	.word	0x00000030
        /*05e0*/ 	.short	0x010a
        /*05e2*/ 	.byte	0xff
	.zero		1


	//   ....[79]....
        /*05e4*/ 	.word	0x00008010
        /*05e8*/ 	.word	0x00000003
        /*05ec*/ 	.word	0x00000030
        /*05f0*/ 	.short	0x010a
        /*05f2*/ 	.byte	0xff
	.zero		1


	//   ....[80]....
        /*05f4*/ 	.word	0x00008070
        /*05f8*/ 	.word	0x00000002
        /*05fc*/ 	.word	0x000000a0
        /*0600*/ 	.short	0x010a
        /*0602*/ 	.byte	0xff
	.zero		1


	//   ....[81]....
        /*0604*/ 	.word	0x000080d0
        /*0608*/ 	.word	0x00000000
        /*060c*/ 	.word	0x00000000
        /*0610*/ 	.short	0x010a
        /*0612*/ 	.byte	0xff
	.zero		1


	//   ....[82]....
        /*0614*/ 	.word	0x00008130
        /*0618*/ 	.word	0x00000000
        /*061c*/ 	.word	0x00000000
        /*0620*/ 	.short	0x010a
        /*0622*/ 	.byte	0xff
	.zero		1


	//   ....[83]....
        /*0624*/ 	.word	0x00008190
        /*0628*/ 	.word	0x00000000
        /*062c*/ 	.word	0x00000000
        /*0630*/ 	.short	0x010a
        /*0632*/ 	.byte	0xff
	.zero		1


	//   ....[84]....
        /*0634*/ 	.word	0x000081f0
        /*0638*/ 	.word	0x00000000
        /*063c*/ 	.word	0x00000000
        /*0640*/ 	.short	0x010a
        /*0642*/ 	.byte	0xff
	.zero		1


	//   ....[85]....
        /*0644*/ 	.word	0x00008250
        /*0648*/ 	.word	0x00000000
        /*064c*/ 	.word	0x00000000
        /*0650*/ 	.short	0x010a
        /*0652*/ 	.byte	0xff
	.zero		1


	//   ....[86]....
        /*0654*/ 	.word	0x000082b0
        /*0658*/ 	.word	0x00000004
        /*065c*/ 	.word	0x000000a8
        /*0660*/ 	.short	0x010a
        /*0662*/ 	.byte	0xff
	.zero		1


	//   ....[87]....
        /*0664*/ 	.word	0x00008310
        /*0668*/ 	.word	0x00000004
        /*066c*/ 	.word	0x000000a0
        /*0670*/ 	.short	0x010a
        /*0672*/ 	.byte	0xff
	.zero		1


	//   ....[88]....
        /*0674*/ 	.word	0x00008370
        /*0678*/ 	.word	0x00000000
        /*067c*/ 	.word	0x000000a0
        /*0680*/ 	.short	0x010a
        /*0682*/ 	.byte	0xff
	.zero		1


	//   ....[89]....
        /*0684*/ 	.word	0x000083d0
        /*0688*/ 	.word	0x00000005
        /*068c*/ 	.word	0x000000c0
        /*0690*/ 	.short	0x010a
        /*0692*/ 	.byte	0xff
	.zero		1


	//   ....[90]....
        /*0694*/ 	.word	0x00008430
        /*0698*/ 	.word	0x00000000
        /*069c*/ 	.word	0x00000000
        /*06a0*/ 	.short	0x010a
        /*06a2*/ 	.byte	0xff
	.zero		1


	//   ....[91]....
        /*06a4*/ 	.word	0x00008490
        /*06a8*/ 	.word	0x00000000
        /*06ac*/ 	.word	0x00000000
        /*06b0*/ 	.short	0x010a
        /*06b2*/ 	.byte	0xff
	.zero		1


	//   ....[92]....
        /*06b4*/ 	.word	0x000084f0
        /*06b8*/ 	.word	0x00000000
        /*06bc*/ 	.word	0x00000000
        /*06c0*/ 	.short	0x010a
        /*06c2*/ 	.byte	0xff
	.zero		1


	//   ....[93]....
        /*06c4*/ 	.word	0x00008550
        /*06c8*/ 	.word	0x00000003
        /*06cc*/ 	.word	0x000000a0
        /*06d0*/ 	.short	0x010a
        /*06d2*/ 	.byte	0xff
	.zero		1


	//   ....[94]....
        /*06d4*/ 	.word	0x000085b0
        /*06d8*/ 	.word	0x00000000
        /*06dc*/ 	.word	0x00000098
        /*06e0*/ 	.short	0x010a
        /*06e2*/ 	.byte	0xff
	.zero		1


	//   ....[95]....
        /*06e4*/ 	.word	0x00008610
        /*06e8*/ 	.word	0x00000000
        /*06ec*/ 	.word	0x00000078
        /*06f0*/ 	.short	0x010a
        /*06f2*/ 	.byte	0xff
	.zero		1


	//   ....[96]....
        /*06f4*/ 	.word	0x00008670
        /*06f8*/ 	.word	0x00000003
        /*06fc*/ 	.word	0x00000078
        /*0700*/ 	.short	0x010a
        /*0702*/ 	.byte	0xff
	.zero		1


	//   ....[97]....
        /*0704*/ 	.word	0x000086d0
        /*0708*/ 	.word	0x00000000
        /*070c*/ 	.word	0x00000000
        /*0710*/ 	.short	0x010a
        /*0712*/ 	.byte	0xff
	.zero		1


	//   ....[98]....
        /*0714*/ 	.word	0x00008730
        /*0718*/ 	.word	0x00000000
        /*071c*/ 	.word	0x00000000
        /*0720*/ 	.short	0x010a
        /*0722*/ 	.byte	0xff
	.zero		1


	//   ....[99]....
        /*0724*/ 	.word	0x00008790
        /*0728*/ 	.word	0x00000000
        /*072c*/ 	.word	0x000000a0
        /*0730*/ 	.short	0x010a
        /*0732*/ 	.byte	0xff
	.zero		1


	//   ....[100]....
        /*0734*/ 	.word	0x000087e0
        /*0738*/ 	.word	0x00000000
        /*073c*/ 	.word	0x00000060
        /*0740*/ 	.short	0x010a
        /*0742*/ 	.byte	0xff
	.zero		1


	//   ....[101]....
        /*0744*/ 	.word	0x00008830
        /*0748*/ 	.word	0x00000056
        /*074c*/ 	.word	0x000000b0
        /*0750*/ 	.short	0x010a
        /*0752*/ 	.byte	0xff
	.zero		1


	//   ....[102]....
        /*0754*/ 	.word	0x00008880
        /*0758*/ 	.word	0x00000003
        /*075c*/ 	.word	0x00000060
        /*0760*/ 	.short	0x010a
        /*0762*/ 	.byte	0xff
	.zero		1


	//----- nvinfo : EIATTR_NUM_MBARRIERS
	.align		4
.L_47:
        /*0764*/ 	.byte	0x03, 0x38
        /*0766*/ 	.short	0x001a


	//----- nvinfo : EIATTR_EXIT_INSTR_OFFSETS
	.align		4
        /*0768*/ 	.byte	0x04, 0x1c
        /*076a*/ 	.short	(.L_49 - .L_48)


	//   ....[0]....
.L_48:
        /*076c*/ 	.word	0x00002ec0


	//   ....[1]....
        /*0770*/ 	.word	0x00003150


	//   ....[2]....
        /*0774*/ 	.word	0x000031b0


	//   ....[3]....
        /*0778*/ 	.word	0x000041e0


	//   ....[4]....
        /*077c*/ 	.word	0x00005440


	//   ....[5]....
        /*0780*/ 	.word	0x00005480


	//   ....[6]....
        /*0784*/ 	.word	0x00007e70


	//   ....[7]....
        /*0788*/ 	.word	0x00007ef0


	//   ....[8]....
        /*078c*/ 	.word	0x00007f20


	//   ....[9]....
        /*0790*/ 	.word	0x00007f90


	//----- nvinfo : EIATTR_MAX_THREADS
	.align		4
.L_49:
        /*0794*/ 	.byte	0x04, 0x05
        /*0796*/ 	.short	(.L_51 - .L_50)
.L_50:
        /*0798*/ 	.word	0x00000100
        /*079c*/ 	.word	0x00000001
        /*07a0*/ 	.word	0x00000001


	//----- nvinfo : EIATTR_CRS_STACK_SIZE
	.align		4
.L_51:
        /*07a4*/ 	.byte	0x04, 0x1e
        /*07a6*/ 	.short	(.L_53 - .L_52)
.L_52:
        /*07a8*/ 	.word	0x00000000


	//----- nvinfo : EIATTR_CBANK_PARAM_SIZE
	.align		4
.L_53:
        /*07ac*/ 	.byte	0x03, 0x19
        /*07ae*/ 	.short	0x0800


	//----- nvinfo : EIATTR_PARAM_CBANK
	.align		4
        /*07b0*/ 	.byte	0x04, 0x0a
        /*07b2*/ 	.short	(.L_55 - .L_54)
	.align		4
.L_54:
        /*07b4*/ 	.word	index@(.nv.constant0._ZN7cutlass13device_kernelINS_4conv6kernel13ConvUniversalINS1_16ConvProblemShapeILNS1_8OperatorE2ELi2EEENS1_10collective14CollectiveConvINS1_47MainloopSm100TmaUmmaWarpSpecializedImplicitGemmILS5_2ELi6ELi2ELi1ELi2EN4cute5tupleIJNSA_1CILi2EEENSC_ILi1EEESE_EEEEENSB_IJNSC_ILi64EEENSB_IJSH_EEESI_EEENS_10tfloat32_tESK_NSA_8TiledMMAINSA_8MMA_AtomIJNSA_17SM100_MMA_TF32_SSISK_SK_fLi64ELi64ELNSA_4UMMA5MajorE1ELSP_1ELNSO_7ScaleInE0ELSQ_0EEEEEENSA_6LayoutINSB_IJSE_SE_SE_EEENSB_IJNSC_ILi0EEESV_SV_EEEEENSB_IJNSA_10UnderscoreESY_SY_EEEEENS7_6detail27Sm100ImplicitGemmTileTraitsINSA_13SM90_TMA_LOADENSA_14ComposedLayoutINSA_7SwizzleILi2ELi5ELi2EEENSA_18smem_ptr_flag_bitsILi32EEENST_INSB_IJNSC_ILi32EEENSC_ILi4EEEEEENSB_IJSE_S19_EEEEEEEvEENS12_INSA_30SM90_TMA_LOAD_IM2COL_MULTICASTES1E_vEEEENS_8epilogue10collective18CollectiveEpilogueINS1J_23Sm100TmaWarpSpecializedILi3ELi2ELi16ELb1ELb0EEEJSJ_NSB_IJNST_ISH_SE_EENST_IS19_SE_EEEEESK_NSB_IJlNSB_IJSE_llEEESV_EEESK_S1S_NS1J_6fusion15FusionCallbacksIS1N_NS1T_17LinearCombinationISK_fSK_fLNS_15FloatRoundStyleE2EEESJ_S1Q_JEEENSA_5SM1004TMEM4LOAD26SM100_TMEM_LOAD_16dp128b8xES13_NS14_INS15_ILi3ELi4ELi3EEES18_NST_INSB_IJNSC_ILi8EEES19_EEENSB_IJS19_SE_EEEEEEENSA_17SM75_U32x4_LDSM_NENSA_14SM90_TMA_STOREES28_NSA_17SM90_U32x4_STSM_NENSA_39AutoVectorizingCopyWithAssumedAlignmentILi128EEEEEEvvEEEEvNT_6ParamsE)
        /*07b8*/ 	.short	0x0380
        /*07ba*/ 	.short	0x0800


	//----- nvinfo : EIATTR_SW_WAR
	.align		4
.L_55:
        /*07bc*/ 	.byte	0x04, 0x36
        /*07be*/ 	.short	(.L_57 - .L_56)
.L_56:
        /*07c0*/ 	.word	0x00000008
.L_57:


//--------------------- .nv.callgraph             --------------------------
	.section	.nv.callgraph,"",@"SHT_CUDA_CALLGRAPH"
	.align	4
	.sectionentsize	8
	.align		4
        /*0000*/ 	.word	0x00000000
	.align		4
        /*0004*/ 	.word	0xffffffff
	.align		4
        /*0008*/ 	.word	index@(_ZN7cutlass13device_kernelINS_4conv6kernel13ConvUniversalINS1_16ConvProblemShapeILNS1_8OperatorE2ELi2EEENS1_10collective14CollectiveConvINS1_47MainloopSm100TmaUmmaWarpSpecializedImplicitGemmILS5_2ELi6ELi2ELi1ELi2EN4cute5tupleIJNSA_1CILi2EEENSC_ILi1EEESE_EEEEENSB_IJNSC_ILi64EEENSB_IJSH_EEESI_EEENS_10tfloat32_tESK_NSA_8TiledMMAINSA_8MMA_AtomIJNSA_17SM100_MMA_TF32_SSISK_SK_fLi64ELi64ELNSA_4UMMA5MajorE1ELSP_1ELNSO_7ScaleInE0ELSQ_0EEEEEENSA_6LayoutINSB_IJSE_SE_SE_EEENSB_IJNSC_ILi0EEESV_SV_EEEEENSB_IJNSA_10UnderscoreESY_SY_EEEEENS7_6detail27Sm100ImplicitGemmTileTraitsINSA_13SM90_TMA_LOADENSA_14ComposedLayoutINSA_7SwizzleILi2ELi5ELi2EEENSA_18smem_ptr_flag_bitsILi32EEENST_INSB_IJNSC_ILi32EEENSC_ILi4EEEEEENSB_IJSE_S19_EEEEEEEvEENS12_INSA_30SM90_TMA_LOAD_IM2COL_MULTICASTES1E_vEEEENS_8epilogue10collective18CollectiveEpilogueINS1J_23Sm100TmaWarpSpecializedILi3ELi2ELi16ELb1ELb0EEEJSJ_NSB_IJNST_ISH_SE_EENST_IS19_SE_EEEEESK_NSB_IJlNSB_IJSE_llEEESV_EEESK_S1S_NS1J_6fusion15FusionCallbacksIS1N_NS1T_17LinearCombinationISK_fSK_fLNS_15FloatRoundStyleE2EEESJ_S1Q_JEEENSA_5SM1004TMEM4LOAD26SM100_TMEM_LOAD_16dp128b8xES13_NS14_INS15_ILi3ELi4ELi3EEES18_NST_INSB_IJNSC_ILi8EEES19_EEENSB_IJS19_SE_EEEEEEENSA_17SM75_U32x4_LDSM_NENSA_14SM90_TMA_STOREES28_NSA_17SM90_U32x4_STSM_NENSA_39AutoVectorizingCopyWithAssumedAlignmentILi128EEEEEEvvEEEEvNT_6ParamsE)
	.align		4
        /*000c*/ 	.word	index@(__assertfail)
	.align		4
        /*0010*/ 	.word	0x00000000
	.align		4
        /*0014*/ 	.word	0xfffffffe
	.align		4
        /*0018*/ 	.word	0x00000000
	.align		4
        /*001c*/ 	.word	0xfffffffd
	.align		4
        /*0020*/ 	.word	0x00000000
	.align		4
        /*0024*/ 	.word	0xfffffffc


//--------------------- .nv.constant4             --------------------------
	.section	.nv.constant4,"a",@progbits
	.align	8
	.align		8
.nv.constant4:
        /*0000*/ 	.dword	__assertfail
	.align		8
        /*0008*/ 	.dword	__unnamed_1
	.align		8
        /*0010*/ 	.dword	__unnamed_2
	.align		8
        /*0018*/ 	.dword	_ZN39_INTERNAL_156b53f5_4_k_cu_20215493_47764cuda3std3__45__cpo5beginE
	.align		8
        /*0020*/ 	.dword	_ZN39_INTERNAL_156b53f5_4_k_cu_20215493_47764cuda3std3__45__cpo3endE
	.align		8
        /*0028*/ 	.dword	_ZN39_INTERNAL_156b53f5_4_k_cu_20215493_47764cuda3std3__45__cpo6cbeginE
	.align		8
        /*0030*/ 	.dword	_ZN39_INTERNAL_156b53f5_4_k_cu_20215493_47764cuda3std3__45__cpo4cendE
	.align		8
        /*0038*/ 	.dword	_ZN39_INTERNAL_156b53f5_4_k_cu_20215493_47764cuda3std3__441_GLOBAL__N__156b53f5_4_k_cu_20215493_47766ignoreE
	.align		8
        /*0040*/ 	.dword	_ZN39_INTERNAL_156b53f5_4_k_cu_20215493_47764cuda3std3__419piecewise_constructE
	.align		8
        /*0048*/ 	.dword	_ZN39_INTERNAL_156b53f5_4_k_cu_20215493_47764cuda3std3__48in_placeE
	.align		8
        /*0050*/ 	.dword	_ZN39_INTERNAL_156b53f5_4_k_cu_20215493_47764cuda3std6ranges3__45__cpo4swapE
	.align		8
        /*0058*/ 	.dword	_ZN39_INTERNAL_156b53f5_4_k_cu_20215493_47764cuda3std6ranges3__45__cpo9iter_moveE
	.align		8
        /*0060*/ 	.dword	_ZN39_INTERNAL_156b53f5_4_k_cu_20215493_47764cute7productE
	.align		8
        /*0068*/ 	.dword	_ZN39_INTERNAL_156b53f5_4_k_cu_20215493_47764cute1_E
	.align		8
        /*0070*/ 	.dword	$str$27
	.align		8
        /*0078*/ 	.dword	$str$28
	.align		8
        /*0080*/ 	.dword	$str$29
	.align		8
        /*0088*/ 	.dword	$str$30


//--------------------- .text._ZN7cutlass13device_kernelINS_4conv6kernel13ConvUniversalINS1_16ConvProblemShapeILNS1_8OperatorE2ELi2EEENS1_10collective14CollectiveConvINS1_47MainloopSm100TmaUmmaWarpSpecializedImplicitGemmILS5_2ELi6ELi2ELi1ELi2EN4cute5tupleIJNSA_1CILi2EEENSC_ILi1EEESE_EEEEENSB_IJNSC_ILi64EEENSB_IJSH_EEESI_EEENS_10tfloat32_tESK_NSA_8TiledMMAINSA_8MMA_AtomIJNSA_17SM100_MMA_TF32_SSISK_SK_fLi64ELi64ELNSA_4UMMA5MajorE1ELSP_1ELNSO_7ScaleInE0ELSQ_0EEEEEENSA_6LayoutINSB_IJSE_SE_SE_EEENSB_IJNSC_ILi0EEESV_SV_EEEEENSB_IJNSA_10UnderscoreESY_SY_EEEEENS7_6detail27Sm100ImplicitGemmTileTraitsINSA_13SM90_TMA_LOADENSA_14ComposedLayoutINSA_7SwizzleILi2ELi5ELi2EEENSA_18smem_ptr_flag_bitsILi32EEENST_INSB_IJNSC_ILi32EEENSC_ILi4EEEEEENSB_IJSE_S19_EEEEEEEvEENS12_INSA_30SM90_TMA_LOAD_IM2COL_MULTICASTES1E_vEEEENS_8epilogue10collective18CollectiveEpilogueINS1J_23Sm100TmaWarpSpecializedILi3ELi2ELi16ELb1ELb0EEEJSJ_NSB_IJNST_ISH_SE_EENST_IS19_SE_EEEEESK_NSB_IJlNSB_IJSE_llEEESV_EEESK_S1S_NS1J_6fusion15FusionCallbacksIS1N_NS1T_17LinearCombinationISK_fSK_fLNS_15FloatRoundStyleE2EEESJ_S1Q_JEEENSA_5SM1004TMEM4LOAD26SM100_TMEM_LOAD_16dp128b8xES13_NS14_INS15_ILi3ELi4ELi3EEES18_NST_INSB_IJNSC_ILi8EEES19_EEENSB_IJS19_SE_EEEEEEENSA_17SM75_U32x4_LDSM_NENSA_14SM90_TMA_STOREES28_NSA_17SM90_U32x4_STSM_NENSA_39AutoVectorizingCopyWithAssumedAlignmentILi128EEEEEEvvEEEEvNT_6ParamsE --------------------------
	.section	.text._ZN7cutlass13device_kernelINS_4conv6kernel13ConvUniversalINS1_16ConvProblemShapeILNS1_8OperatorE2ELi2EEENS1_10collective14CollectiveConvINS1_47MainloopSm100TmaUmmaWarpSpecializedImplicitGemmILS5_2ELi6ELi2ELi1ELi2EN4cute5tupleIJNSA_1CILi2EEENSC_ILi1EEESE_EEEEENSB_IJNSC_ILi64EEENSB_IJSH_EEESI_EEENS_10tfloat32_tESK_NSA_8TiledMMAINSA_8MMA_AtomIJNSA_17SM100_MMA_TF32_SSISK_SK_fLi64ELi64ELNSA_4UMMA5MajorE1ELSP_1ELNSO_7ScaleInE0ELSQ_0EEEEEENSA_6LayoutINSB_IJSE_SE_SE_EEENSB_IJNSC_ILi0EEESV_SV_EEEEENSB_IJNSA_10UnderscoreESY_SY_EEEEENS7_6detail27Sm100ImplicitGemmTileTraitsINSA_13SM90_TMA_LOADENSA_14ComposedLayoutINSA_7SwizzleILi2ELi5ELi2EEENSA_18smem_ptr_flag_bitsILi32EEENST_INSB_IJNSC_ILi32EEENSC_ILi4EEEEEENSB_IJSE_S19_EEEEEEEvEENS12_INSA_30SM90_TMA_LOAD_IM2COL_MULTICASTES1E_vEEEENS_8epilogue10collective18CollectiveEpilogueINS1J_23Sm100TmaWarpSpecializedILi3ELi2ELi16ELb1ELb0EEEJSJ_NSB_IJNST_ISH_SE_EENST_IS19_SE_EEEEESK_NSB_IJlNSB_IJSE_llEEESV_EEESK_S1S_NS1J_6fusion15FusionCallbacksIS1N_NS1T_17LinearCombinationISK_fSK_fLNS_15FloatRoundStyleE2EEESJ_S1Q_JEEENSA_5SM1004TMEM4LOAD26SM100_TMEM_LOAD_16dp128b8xES13_NS14_INS15_ILi3ELi4ELi3EEES18_NST_INSB_IJNSC_ILi8EEES19_EEENSB_IJS19_SE_EEEEEEENSA_17SM75_U32x4_LDSM_NENSA_14SM90_TMA_STOREES28_NSA_17SM90_U32x4_STSM_NENSA_39AutoVectorizingCopyWithAssumedAlignmentILi128EEEEEEvvEEEEvNT_6ParamsE,"ax",@progbits
	.align	128
.text._ZN7cutlass13device_kernelINS_4conv6kernel13ConvUniversalINS1_16ConvProblemShapeILNS1_8OperatorE2ELi2EEENS1_10collective14CollectiveConvINS1_47MainloopSm100TmaUmmaWarpSpecializedImplicitGemmILS5_2ELi6ELi2ELi1ELi2EN4cute5tupleIJNSA_1CILi2EEENSC_ILi1EEESE_EEEEENSB_IJNSC_ILi64EEENSB_IJSH_EEESI_EEENS_10tfloat32_tESK_NSA_8TiledMMAINSA_8MMA_AtomIJNSA_17SM100_MMA_TF32_SSISK_SK_fLi64ELi64ELNSA_4UMMA5MajorE1ELSP_1ELNSO_7ScaleInE0ELSQ_0EEEEEENSA_6LayoutINSB_IJSE_SE_SE_EEENSB_IJNSC_ILi0EEESV_SV_EEEEENSB_IJNSA_10UnderscoreESY_SY_EEEEENS7_6detail27Sm100ImplicitGemmTileTraitsINSA_13SM90_TMA_LOADENSA_14ComposedLayoutINSA_7SwizzleILi2ELi5ELi2EEENSA_18smem_ptr_flag_bitsILi32EEENST_INSB_IJNSC_ILi32EEENSC_ILi4EEEEEENSB_IJSE_S19_EEEEEEEvEENS12_INSA_30SM90_TMA_LOAD_IM2COL_MULTICASTES1E_vEEEENS_8epilogue10collective18CollectiveEpilogueINS1J_23Sm100TmaWarpSpecializedILi3ELi2ELi16ELb1ELb0EEEJSJ_NSB_IJNST_ISH_SE_EENST_IS19_SE_EEEEESK_NSB_IJlNSB_IJSE_llEEESV_EEESK_S1S_NS1J_6fusion15FusionCallbacksIS1N_NS1T_17LinearCombinationISK_fSK_fLNS_15FloatRoundStyleE2EEESJ_S1Q_JEEENSA_5SM1004TMEM4LOAD26SM100_TMEM_LOAD_16dp128b8xES13_NS14_INS15_ILi3ELi4ELi3EEES18_NST_INSB_IJNSC_ILi8EEES19_EEENSB_IJS19_SE_EEEEEEENSA_17SM75_U32x4_LDSM_NENSA_14SM90_TMA_STOREES28_NSA_17SM90_U32x4_STSM_NENSA_39AutoVectorizingCopyWithAssumedAlignmentILi128EEEEEEvvEEEEvNT_6ParamsE:
        .type           _ZN7cutlass13device_kernelINS_4conv6kernel13ConvUniversalINS1_16ConvProblemShapeILNS1_8OperatorE2ELi2EEENS1_10collective14CollectiveConvINS1_47MainloopSm100TmaUmmaWarpSpecializedImplicitGemmILS5_2ELi6ELi2ELi1ELi2EN4cute5tupleIJNSA_1CILi2EEENSC_ILi1EEESE_EEEEENSB_IJNSC_ILi64EEENSB_IJSH_EEESI_EEENS_10tfloat32_tESK_NSA_8TiledMMAINSA_8MMA_AtomIJNSA_17SM100_MMA_TF32_SSISK_SK_fLi64ELi64ELNSA_4UMMA5MajorE1ELSP_1ELNSO_7ScaleInE0ELSQ_0EEEEEENSA_6LayoutINSB_IJSE_SE_SE_EEENSB_IJNSC_ILi0EEESV_SV_EEEEENSB_IJNSA_10UnderscoreESY_SY_EEEEENS7_6detail27Sm100ImplicitGemmTileTraitsINSA_13SM90_TMA_LOADENSA_14ComposedLayoutINSA_7SwizzleILi2ELi5ELi2EEENSA_18smem_ptr_flag_bitsILi32EEENST_INSB_IJNSC_ILi32EEENSC_ILi4EEEEEENSB_IJSE_S19_EEEEEEEvEENS12_INSA_30SM90_TMA_LOAD_IM2COL_MULTICASTES1E_vEEEENS_8epilogue10collective18CollectiveEpilogueINS1J_23Sm100TmaWarpSpecializedILi3ELi2ELi16ELb1ELb0EEEJSJ_NSB_IJNST_ISH_SE_EENST_IS19_SE_EEEEESK_NSB_IJlNSB_IJSE_llEEESV_EEESK_S1S_NS1J_6fusion15FusionCallbacksIS1N_NS1T_17LinearCombinationISK_fSK_fLNS_15FloatRoundStyleE2EEESJ_S1Q_JEEENSA_5SM1004TMEM4LOAD26SM100_TMEM_LOAD_16dp128b8xES13_NS14_INS15_ILi3ELi4ELi3EEES18_NST_INSB_IJNSC_ILi8EEES19_EEENSB_IJS19_SE_EEEEEEENSA_17SM75_U32x4_LDSM_NENSA_14SM90_TMA_STOREES28_NSA_17SM90_U32x4_STSM_NENSA_39AutoVectorizingCopyWithAssumedAlignmentILi128EEEEEEvvEEEEvNT_6ParamsE,@function
        .size           _ZN7cutlass13device_kernelINS_4conv6kernel13ConvUniversalINS1_16ConvProblemShapeILNS1_8OperatorE2ELi2EEENS1_10collective14CollectiveConvINS1_47MainloopSm100TmaUmmaWarpSpecializedImplicitGemmILS5_2ELi6ELi2ELi1ELi2EN4cute5tupleIJNSA_1CILi2EEENSC_ILi1EEESE_EEEEENSB_IJNSC_ILi64EEENSB_IJSH_EEESI_EEENS_10tfloat32_tESK_NSA_8TiledMMAINSA_8MMA_AtomIJNSA_17SM100_MMA_TF32_SSISK_SK_fLi64ELi64ELNSA_4UMMA5MajorE1ELSP_1ELNSO_7ScaleInE0ELSQ_0EEEEEENSA_6LayoutINSB_IJSE_SE_SE_EEENSB_IJNSC_ILi0EEESV_SV_EEEEENSB_IJNSA_10UnderscoreESY_SY_EEEEENS7_6detail27Sm100ImplicitGemmTileTraitsINSA_13SM90_TMA_LOADENSA_14ComposedLayoutINSA_7SwizzleILi2ELi5ELi2EEENSA_18smem_ptr_flag_bitsILi32EEENST_INSB_IJNSC_ILi32EEENSC_ILi4EEEEEENSB_IJSE_S19_EEEEEEEvEENS12_INSA_30SM90_TMA_LOAD_IM2COL_MULTICASTES1E_vEEEENS_8epilogue10collective18CollectiveEpilogueINS1J_23Sm100TmaWarpSpecializedILi3ELi2ELi16ELb1ELb0EEEJSJ_NSB_IJNST_ISH_SE_EENST_IS19_SE_EEEEESK_NSB_IJlNSB_IJSE_llEEESV_EEESK_S1S_NS1J_6fusion15FusionCallbacksIS1N_NS1T_17LinearCombinationISK_fSK_fLNS_15FloatRoundStyleE2EEESJ_S1Q_JEEENSA_5SM1004TMEM4LOAD26SM100_TMEM_LOAD_16dp128b8xES13_NS14_INS15_ILi3ELi4ELi3EEES18_NST_INSB_IJNSC_ILi8EEES19_EEENSB_IJS19_SE_EEEEEEENSA_17SM75_U32x4_LDSM_NENSA_14SM90_TMA_STOREES28_NSA_17SM90_U32x4_STSM_NENSA_39AutoVectorizingCopyWithAssumedAlignmentILi128EEEEEEvvEEEEvNT_6ParamsE,(.L_x_157 - _ZN7cutlass13device_kernelINS_4conv6kernel13ConvUniversalINS1_16ConvProblemShapeILNS1_8OperatorE2ELi2EEENS1_10collective14CollectiveConvINS1_47MainloopSm100TmaUmmaWarpSpecializedImplicitGemmILS5_2ELi6ELi2ELi1ELi2EN4cute5tupleIJNSA_1CILi2EEENSC_ILi1EEESE_EEEEENSB_IJNSC_ILi64EEENSB_IJSH_EEESI_EEENS_10tfloat32_tESK_NSA_8TiledMMAINSA_8MMA_AtomIJNSA_17SM100_MMA_TF32_SSISK_SK_fLi64ELi64ELNSA_4UMMA5MajorE1ELSP_1ELNSO_7ScaleInE0ELSQ_0EEEEEENSA_6LayoutINSB_IJSE_SE_SE_EEENSB_IJNSC_ILi0EEESV_SV_EEEEENSB_IJNSA_10UnderscoreESY_SY_EEEEENS7_6detail27Sm100ImplicitGemmTileTraitsINSA_13SM90_TMA_LOADENSA_14ComposedLayoutINSA_7SwizzleILi2ELi5ELi2EEENSA_18smem_ptr_flag_bitsILi32EEENST_INSB_IJNSC_ILi32EEENSC_ILi4EEEEEENSB_IJSE_S19_EEEEEEEvEENS12_INSA_30SM90_TMA_LOAD_IM2COL_MULTICASTES1E_vEEEENS_8epilogue10collective18CollectiveEpilogueINS1J_23Sm100TmaWarpSpecializedILi3ELi2ELi16ELb1ELb0EEEJSJ_NSB_IJNST_ISH_SE_EENST_IS19_SE_EEEEESK_NSB_IJlNSB_IJSE_llEEESV_EEESK_S1S_NS1J_6fusion15FusionCallbacksIS1N_NS1T_17LinearCombinationISK_fSK_fLNS_15FloatRoundStyleE2EEESJ_S1Q_JEEENSA_5SM1004TMEM4LOAD26SM100_TMEM_LOAD_16dp128b8xES13_NS14_INS15_ILi3ELi4ELi3EEES18_NST_INSB_IJNSC_ILi8EEES19_EEENSB_IJS19_SE_EEEEEEENSA_17SM75_U32x4_LDSM_NENSA_14SM90_TMA_STOREES28_NSA_17SM90_U32x4_STSM_NENSA_39AutoVectorizingCopyWithAssumedAlignmentILi128EEEEEEvvEEEEvNT_6ParamsE)
        .other          _ZN7cutlass13device_kernelINS_4conv6kernel13ConvUniversalINS1_16ConvProblemShapeILNS1_8OperatorE2ELi2EEENS1_10collective14CollectiveConvINS1_47MainloopSm100TmaUmmaWarpSpecializedImplicitGemmILS5_2ELi6ELi2ELi1ELi2EN4cute5tupleIJNSA_1CILi2EEENSC_ILi1EEESE_EEEEENSB_IJNSC_ILi64EEENSB_IJSH_EEESI_EEENS_10tfloat32_tESK_NSA_8TiledMMAINSA_8MMA_AtomIJNSA_17SM100_MMA_TF32_SSISK_SK_fLi64ELi64ELNSA_4UMMA5MajorE1ELSP_1ELNSO_7ScaleInE0ELSQ_0EEEEEENSA_6LayoutINSB_IJSE_SE_SE_EEENSB_IJNSC_ILi0EEESV_SV_EEEEENSB_IJNSA_10UnderscoreESY_SY_EEEEENS7_6detail27Sm100ImplicitGemmTileTraitsINSA_13SM90_TMA_LOADENSA_14ComposedLayoutINSA_7SwizzleILi2ELi5ELi2EEENSA_18smem_ptr_flag_bitsILi32EEENST_INSB_IJNSC_ILi32EEENSC_ILi4EEEEEENSB_IJSE_S19_EEEEEEEvEENS12_INSA_30SM90_TMA_LOAD_IM2COL_MULTICASTES1E_vEEEENS_8epilogue10collective18CollectiveEpilogueINS1J_23Sm100TmaWarpSpecializedILi3ELi2ELi16ELb1ELb0EEEJSJ_NSB_IJNST_ISH_SE_EENST_IS19_SE_EEEEESK_NSB_IJlNSB_IJSE_llEEESV_EEESK_S1S_NS1J_6fusion15FusionCallbacksIS1N_NS1T_17LinearCombinationISK_fSK_fLNS_15FloatRoundStyleE2EEESJ_S1Q_JEEENSA_5SM1004TMEM4LOAD26SM100_TMEM_LOAD_16dp128b8xES13_NS14_INS15_ILi3ELi4ELi3EEES18_NST_INSB_IJNSC_ILi8EEES19_EEENSB_IJS19_SE_EEEEEEENSA_17SM75_U32x4_LDSM_NENSA_14SM90_TMA_STOREES28_NSA_17SM90_U32x4_STSM_NENSA_39AutoVectorizingCopyWithAssumedAlignmentILi128EEEEEEvvEEEEvNT_6ParamsE,@"STO_CUDA_ENTRY STV_DEFAULT"
_ZN7cutlass13device_kernelINS_4conv6kernel13ConvUniversalINS1_16ConvProblemShapeILNS1_8OperatorE2ELi2EEENS1_10collective14CollectiveConvINS1_47MainloopSm100TmaUmmaWarpSpecializedImplicitGemmILS5_2ELi6ELi2ELi1ELi2EN4cute5tupleIJNSA_1CILi2EEENSC_ILi1EEESE_EEEEENSB_IJNSC_ILi64EEENSB_IJSH_EEESI_EEENS_10tfloat32_tESK_NSA_8TiledMMAINSA_8MMA_AtomIJNSA_17SM100_MMA_TF32_SSISK_SK_fLi64ELi64ELNSA_4UMMA5MajorE1ELSP_1ELNSO_7ScaleInE0ELSQ_0EEEEEENSA_6LayoutINSB_IJSE_SE_SE_EEENSB_IJNSC_ILi0EEESV_SV_EEEEENSB_IJNSA_10UnderscoreESY_SY_EEEEENS7_6detail27Sm100ImplicitGemmTileTraitsINSA_13SM90_TMA_LOADENSA_14ComposedLayoutINSA_7SwizzleILi2ELi5ELi2EEENSA_18smem_ptr_flag_bitsILi32EEENST_INSB_IJNSC_ILi32EEENSC_ILi4EEEEEENSB_IJSE_S19_EEEEEEEvEENS12_INSA_30SM90_TMA_LOAD_IM2COL_MULTICASTES1E_vEEEENS_8epilogue10collective18CollectiveEpilogueINS1J_23Sm100TmaWarpSpecializedILi3ELi2ELi16ELb1ELb0EEEJSJ_NSB_IJNST_ISH_SE_EENST_IS19_SE_EEEEESK_NSB_IJlNSB_IJSE_llEEESV_EEESK_S1S_NS1J_6fusion15FusionCallbacksIS1N_NS1T_17LinearCombinationISK_fSK_fLNS_15FloatRoundStyleE2EEESJ_S1Q_JEEENSA_5SM1004TMEM4LOAD26SM100_TMEM_LOAD_16dp128b8xES13_NS14_INS15_ILi3ELi4ELi3EEES18_NST_INSB_IJNSC_ILi8EEES19_EEENSB_IJS19_SE_EEEEEEENSA_17SM75_U32x4_LDSM_NENSA_14SM90_TMA_STOREES28_NSA_17SM90_U32x4_STSM_NENSA_39AutoVectorizingCopyWithAssumedAlignmentILi128EEEEEEvvEEEEvNT_6ParamsE:
[----:B------:R-:W1:Y:S01]  /*0000*/  LDC R1, c[0x0][0x37c] ;  /* 0x0000df00ff017b82 */ /* 0x000e620000000800 */
[----:B------:R-:W2:Y:S01]  /*0010*/  S2R R76, SR_TID.X ;  /* 0x00000000004c7919 */ /* 0x000ea20000002100 */
[----:B------:R-:W3:Y:S01]  /*0020*/  LDCU.64 UR6, c[0x0][0x890] ;  /* 0x00011200ff0677ac */ /* 0x000ee20008000a00 */
[----:B-1----:R-:W-:Y:S01]  /*0030*/  VIADD R1, R1, 0xfffffff8 ;  /* 0xfffffff801017836 */ /* 0x002fe20000000000 */
[----:B------:R-:W-:Y:S02]  /*0040*/  PRMT R67, RZ, 0x7610, R67 ;  /* 0x00007610ff437816 */ /* 0x000fe40000000043 */
[----:B------:R-:W-:Y:S01]  /*0050*/  ELECT P6, URZ, PT ;  /* 0x0000000000ff782f */ /* 0x000fe200038c0000 */
[----:B------:R-:W1:Y:S01]  /*0060*/  LDCU.64 UR46, c[0x0][0x358] ;  /* 0x00006b00ff2e77ac */ /* 0x000e620008000a00 */
[----:B---3--:R-:W-:-:S04]  /*0070*/  UISETP.NE.U32.AND UP0, UPT, UR6, URZ, UPT ;  /* 0x000000ff0600728c */ /* 0x008fc8000bf05070 */
[----:B------:R-:W-:Y:S01]  /*0080*/  UISETP.NE.AND.EX UP0, UPT, UR7, URZ, UPT, UP0 ;  /* 0x000000ff0700728c */ /* 0x000fe2000bf05300 */
[----:B--2---:R-:W-:-:S05]  /*0090*/  SHF.R.U32.HI R77, RZ, 0x5, R76 ;  /* 0x00000005ff4d7819 */ /* 0x004fca000001164c */
[----:B------:R-:W2:Y:S02]  /*00a0*/  SHFL.IDX PT, R0, R77, RZ, 0x1f ;  /* 0x00001fff4d007589 */ /* 0x000ea400000e0000 */
[----:B--2---:R-:W-:Y:S01]  /*00b0*/  R2UR UR4, R0 ;  /* 0x00000000000472ca */ /* 0x004fe200000e0000 */
[----:B-1----:R-:W-:-:S14]  /*00c0*/  BRA.U UP0, `(.L_x_0) ;  /* 0x00000001002c7547 */ /* 0x002fdc000b800000 */
[----:B------:R-:W1:Y:S02]  /*00d0*/  LDCU.64 UR8, c[0x0][0x888] ;  /* 0x00011100ff0877ac */ /* 0x000e640008000a00 */
[----:B-1----:R-:W-:-:S04]  /*00e0*/  UISETP.NE.U32.AND UP0, UPT, UR8, URZ, UPT ;  /* 0x000000ff0800728c */ /* 0x002fc8000bf05070 */
[----:B------:R-:W-:-:S09]  /*00f0*/  UISETP.NE.AND.EX UP0, UPT, UR9, URZ, UPT, UP0 ;  /* 0x000000ff0900728c */ /* 0x000fd2000bf05300 */
[----:B------:R-:W-:Y:S05]  /*0100*/  BRA.U !UP0, `(.L_x_1) ;  /* 0x0000000108107547 */ /* 0x000fea000b800000 */
[----:B------:R-:W1:Y:S02]  /*0110*/  LDC.64 R2, c[0x0][0x888] ;  /* 0x00022200ff027b82 */ /* 0x000e640000000a00 */
[----:B-1----:R1:W5:Y:S01]  /*0120*/  LDG.E R35, desc[UR46][R2.64] ;  /* 0x0000002e02237981 */ /* 0x002362000c1e1900 */
[----:B------:R-:W-:Y:S01]  /*0130*/  HFMA2 R67, -RZ, RZ, 0, 5.9604644775390625e-08 ;  /* 0x00000001ff437431 */ /* 0x000fe200000001ff */
[----:B------:R-:W-:Y:S05]  /*0140*/  BRA `(.L_x_0) ;  /* 0x00000000000c7947 */ /* 0x000fea0003800000 */
.L_x_1:
[----:B------:R-:W1:Y:S01]  /*0150*/  LDCU UR5, c[0x0][0x880] ;  /* 0x00011000ff0577ac */ /* 0x000e620008000800 */
[----:B------:R-:W-:Y:S01]  /*0160*/  HFMA2 R67, -RZ, RZ, 0, 5.9604644775390625e-08 ;  /* 0x00000001ff437431 */ /* 0x000fe200000001ff */
[----:B-1----:R-:W-:Y:S02]  /*0170*/  MOV R35, UR5 ;  /* 0x0000000500237c02 */ /* 0x002fe40008000f00 */
.L_x_0:
[----:B------:R-:W2:Y:S02]  /*0180*/  LDCU.64 UR8, c[0x0][0x8b0] ;  /* 0x00011600ff0877ac */ /* 0x000ea40008000a00 */
[----:B--2---:R-:W-:-:S04]  /*0190*/  UISETP.NE.U32.AND UP0, UPT, UR8, URZ, UPT ;  /* 0x000000ff0800728c */ /* 0x004fc8000bf05070 */
[----:B------:R-:W-:-:S09]  /*01a0*/  UISETP.NE.AND.EX UP0, UPT, UR9, URZ, UPT, UP0 ;  /* 0x000000ff0900728c */ /* 0x000fd2000bf05300 */
[----:B------:R-:W-:Y:S05]  /*01b0*/  BRA.U UP0, `(.L_x_2) ;  /* 0x0000000100247547 */ /* 0x000fea000b800000 */
[----:B------:R-:W2:Y:S02]  /*01c0*/  LDCU.64 UR8, c[0x0][0x8a8] ;  /* 0x00011500ff0877ac */ /* 0x000ea40008000a00 */
[----:B--2---:R-:W-:-:S04]  /*01d0*/  UISETP.NE.U32.AND UP0, UPT, UR8, URZ, UPT ;  /* 0x000000ff0800728c */ /* 0x004fc8000bf05070 */
[----:B------:R-:W-:-:S09]  /*01e0*/  UISETP.NE.AND.EX UP0, UPT, UR9, URZ, UPT, UP0 ;  /* 0x000000ff0900728c */ /* 0x000fd2000bf05300 */
[----:B------:R-:W-:Y:S05]  /*01f0*/  BRA.U !UP0, `(.L_x_3) ;  /* 0x00000001080c7547 */ /* 0x000fea000b800000 */
[----:B-1----:R-:W1:Y:S02]  /*0200*/  LDC.64 R2, c[0x0][0x8a8] ;  /* 0x00022a00ff027b82 */ /* 0x002e640000000a00 */
[----:B-1----:R2:W5:Y:S01]  /*0210*/  LDG.E R33, desc[UR46][R2.64] ;  /* 0x0000002e02217981 */ /* 0x002562000c1e1900 */
[----:B------:R-:W-:Y:S05]  /*0220*/  BRA `(.L_x_2) ;  /* 0x0000000000087947 */ /* 0x000fea0003800000 */
.L_x_3:
[----:B------:R-:W2:Y:S02]  /*0230*/  LDCU UR5, c[0x0][0x8a0] ;  /* 0x00011400ff0577ac */ /* 0x000ea40008000800 */
[----:B--2---:R-:W-:Y:S02]  /*0240*/  MOV R33, UR5 ;  /* 0x0000000500217c02 */ /* 0x004fe40008000f00 */
.L_x_2:
[----:B------:R-:W-:Y:S01]  /*0250*/  IMAD.U32 R0, RZ, RZ, UR4 ;  /* 0x00000004ff007e24 */ /* 0x000fe2000f8e00ff */
[----:B------:R-:W-:Y:S04]  /*0260*/  BSSY.RECONVERGENT B0, `(.L_x_4) ;  /* 0x000000c000007945 */ /* 0x000fe80003800200 */
[C---:B------:R-:W-:Y:S02]  /*0270*/  ISETP.NE.OR P1, PT, R0.reuse, 0x1, !P6 ;  /* 0x000000010000780c */ /* 0x040fe40007725670 */
[----:B------:R-:W-:-:S11]  /*0280*/  ISETP.NE.OR P0, PT, R0, 0x3, !P6 ;  /* 0x000000030000780c */ /* 0x000fd60007705670 */
[----:B------:R-:W-:Y:S05]  /*0290*/  @P1 BRA `(.L_x_5) ;  /* 0x0000000000201947 */ /* 0x000fea0003800000 */
[----:B------:R-:W3:Y:S02]  /*02a0*/  LDCU.64 UR8, c[0x0][0x348] ;  /* 0x00006900ff0877ac */ /* 0x000ee40008000a00 */
[----:B---3--:R-:W-:Y:S02]  /*02b0*/  UIADD3 UR10, UP1, UPT, UR8, 0x80, URZ ;  /* 0x00000080080a7890 */ /* 0x008fe4000ff3e0ff */
[----:B------:R-:W-:Y:S02]  /*02c0*/  UIADD3 UR8, UP0, UPT, UR8, 0x180, URZ ;  /* 0x0000018008087890 */ /* 0x000fe4000ff1e0ff */
[----:B------:R-:W-:Y:S02]  /*02d0*/  UIADD3.X UR11, UPT, UPT, URZ, UR9, URZ, UP1, !UPT ;  /* 0x00000009ff0b7290 */ /* 0x000fe40008ffe4ff */
[----:B------:R-:W-:-:S07]  /*02e0*/  UIADD3.X UR9, UPT, UPT, URZ, UR9, URZ, UP0, !UPT ;  /* 0x00000009ff097290 */ /* 0x000fce00087fe4ff */
[----:B------:R3:W-:Y:S02]  /*02f0*/  UTMACCTL.PF [UR10] ;  /* 0x000000000a0079b9 */ /* 0x0007e40008040000 */
[----:B------:R3:W-:Y:S02]  /*0300*/  UTMACCTL.PF [UR8] ;  /* 0x00000000080079b9 */ /* 0x0007e40008040000 */
[----:B---3--:R-:W-:Y:S01]  /*0310*/  NOP ;  /* 0x0000000000007918 */ /* 0x008fe20000000000 */
.L_x_5:
[----:B------:R-:W-:Y:S05]  /*0320*/  BSYNC.RECONVERGENT B0 ;  /* 0x0000000000007941 */ /* 0x000fea0003800200 */
.L_x_4:
[----:B------:R-:W-:Y:S04]  /*0330*/  BSSY.RECONVERGENT B0, `(.L_x_6) ;  /* 0x000000a000007945 */ /* 0x000fe80003800200 */
        /* <DEDUP_REMOVED lines=9> */
.L_x_7:
[----:B------:R-:W-:Y:S05]  /*03d0*/  BSYNC.RECONVERGENT B0 ;  /* 0x0000000000007941 */ /* 0x000fea0003800200 */
.L_x_6:
[----:B------:R-:W3:Y:S01]  /*03e0*/  LDCU.64 UR8, c[0x0][0x888] ;  /* 0x00011100ff0877ac */ /* 0x000ee20008000a00 */
[----:B------:R-:W-:Y:S02]  /*03f0*/  UISETP.EQ.U32.AND UP1, UPT, UR6, URZ, UPT ;  /* 0x000000ff0600728c */ /* 0x000fe4000bf22070 */
[----:B------:R-:W-:Y:S02]  /*0400*/  UPLOP3.LUT UP6, UPT, UPT, UPT, UPT, 0x80, 0x8 ;  /* 0x000000000008789c */ /* 0x000fe40003fcf070 */
[----:B---3--:R-:W-:-:S04]  /*0410*/  UISETP.NE.U32.AND UP0, UPT, UR8, URZ, UPT ;  /* 0x000000ff0800728c */ /* 0x008fc8000bf05070 */
[----:B------:R-:W-:-:S04]  /*0420*/  UISETP.NE.AND.EX UP0, UPT, UR9, URZ, UPT, UP0 ;  /* 0x000000ff0900728c */ /* 0x000fc8000bf05300 */
[----:B------:R-:W-:-:S04]  /*0430*/  UISETP.EQ.OR.EX UP2, UPT, UR7, URZ, !UP0, UP1 ;  /* 0x000000ff0700728c */ /* 0x000fc8000c742710 */
[----:B------:R-:W-:-:S05]  /*0440*/  UP2UR UR49, UPR, URZ, 0x4 ;  /* 0x00000004ff317883 */ /* 0x000fca0008000000 */
[----:B------:R-:W-:Y:S07]  /*0450*/  BRA.U !UP2, `(.L_x_8) ;  /* 0x000000010a207547 */ /* 0x000fee000b800000 */
[----:B------:R-:W-:Y:S01]  /*0460*/  UISETP.NE.U32.AND UP2, UPT, UR6, URZ, UPT ;  /* 0x000000ff0600728c */ /* 0x000fe2000bf45070 */
[----:B-----5:R-:W-:Y:S01]  /*0470*/  FSETP.NEU.AND P0, PT, R35, RZ, PT ;  /* 0x000000ff2300720b */ /* 0x020fe20003f0d000 */
[----:B------:R-:W-:Y:S02]  /*0480*/  USEL UR5, URZ, 0xffffffff, UP0 ;  /* 0xffffffffff057887 */ /* 0x000fe40008000000 */
[----:B------:R-:W-:-:S10]  /*0490*/  UISETP.NE.AND.EX UP2, UPT, UR7, URZ, UPT, UP2 ;  /* 0x000000ff0700728c */ /* 0x000fd4000bf45320 */
[----:B------:R-:W-:Y:S01]  /*04a0*/  VOTEU.ANY UP1, P0 ;  /* 0x0000000000ff7886 */ /* 0x000fe20000020100 */
[----:B------:R-:W-:-:S04]  /*04b0*/  @!UP2 USEL UR5, URZ, 0xffffffff, UP1 ;  /* 0xffffffffff05a887 */ /* 0x000fc80008800000 */
[----:B------:R-:W-:-:S04]  /*04c0*/  ULOP3.LUT UR5, UR5, 0x1, URZ, 0xc0, !UPT ;  /* 0x0000000105057892 */ /* 0x000fc8000f8ec0ff */
[----:B------:R-:W-:-:S11]  /*04d0*/  UISETP.NE.U32.AND UP6, UPT, UR5, 0x1, UPT ;  /* 0x000000010500788c */ /* 0x000fd6000bfc5070 */
.L_x_8:
[----:B-12---:R-:W1:Y:S01]  /*04e0*/  SHFL.IDX PT, R2, R77, RZ, 0x1f ;  /* 0x00001fff4d027589 */ /* 0x006e6200000e0000 */
[----:B------:R-:W-:Y:S01]  /*04f0*/  UISETP.NE.AND UP5, UPT, UR4, 0x2, UPT ;  /* 0x000000020400788c */ /* 0x000fe2000bfa5270 */
[----:B-1----:R-:W-:-:S13]  /*0500*/  ISETP.NE.AND P0, PT, R2, RZ, PT ;  /* 0x000000ff0200720c */ /* 0x002fda0003f05270 */
[----:B------:R-:W-:Y:S05]  /*0510*/  @P0 BRA `(.L_x_9) ;  /* 0x0000000000680947 */ /* 0x000fea0003800000 */
[----:B------:R-:W1:Y:S01]  /*0520*/  S2UR UR7, SR_CgaCtaId ;  /* 0x00000000000779c3 */ /* 0x000e620000008800 */
[----:B------:R-:W-:Y:S01]  /*0530*/  UMOV UR8, 0x400 ;  /* 0x0000040000087882 */ /* 0x000fe20000000000 */
[----:B------:R-:W-:Y:S01]  /*0540*/  UMOV UR6, 0x1 ;  /* 0x0000000100067882 */ /* 0x000fe20000000000 */
[----:B------:R-:W-:Y:S01]  /*0550*/  UMOV UR5, 0x2 ;  /* 0x0000000200057882 */ /* 0x000fe20000000000 */
[----:B------:R-:W-:Y:S01]  /*0560*/  ELECT P0, URZ, PT ;  /* 0x0000000000ff782f */ /* 0x000fe20003800000 */
[----:B------:R-:W-:-:S04]  /*0570*/  UIADD3 UR10, UPT, UPT, -UR5, 0x100000, URZ ;  /* 0x00100000050a7890 */ /* 0x000fc8000fffe1ff */
[----:B------:R-:W-:Y:S02]  /*0580*/  USHF.L.U32 UR11, UR10, 0xb, URZ ;  /* 0x0000000b0a0b7899 */ /* 0x000fe400080006ff */
[----:B------:R-:W-:Y:S02]  /*0590*/  USHF.L.U32 UR10, UR10, 0x1, URZ ;  /* 0x000000010a0a7899 */ /* 0x000fe400080006ff */
[----:B-1----:R-:W-:Y:S02]  /*05a0*/  ULEA UR7, UR7, UR8, 0x18 ;  /* 0x0000000807077291 */ /* 0x002fe4000f8ec0ff */
[----:B------:R-:W-:-:S04]  /*05b0*/  UIADD3 UR8, UPT, UPT, -UR6, 0x100000, URZ ;  /* 0x0010000006087890 */ /* 0x000fc8000fffe1ff */
[----:B------:R-:W-:Y:S02]  /*05c0*/  USHF.L.U32 UR9, UR8, 0xb, URZ ;  /* 0x0000000b08097899 */ /* 0x000fe400080006ff */
[----:B------:R-:W-:Y:S01]  /*05d0*/  USHF.L.U32 UR8, UR8, 0x1, URZ ;  /* 0x0000000108087899 */ /* 0x000fe200080006ff */
[----:B------:R-:W1:Y:S11]  /*05e0*/  FENCE.VIEW.ASYNC.S ;  /* 0x00000000000073c6 */ /* 0x000e760000000000 */
[----:B-1----:R1:W2:Y:S01]  /*05f0*/  SYNCS.EXCH.64 URZ, [UR7], UR8 ;  /* 0x0000000807ff75b2 */ /* 0x0022a20008000100 */
[----:B------:R1:W3:Y:S01]  /*0600*/  SYNCS.EXCH.64 URZ, [UR7+0x30], UR10 ;  /* 0x0000300a07ff75b2 */ /* 0x0002e20008000100 */
[----:B------:R1:W4:Y:S01]  /*0610*/  SYNCS.EXCH.64 URZ, [UR7+0x8], UR8 ;  /* 0x0000080807ff75b2 */ /* 0x0003220008000100 */
[----:B------:R1:W1:Y:S01]  /*0620*/  SYNCS.EXCH.64 URZ, [UR7+0x38], UR10 ;  /* 0x0000380a07ff75b2 */ /* 0x0002620008000100 */
        /* <DEDUP_REMOVED lines=8> */
[----:B------:R-:W-:Y:S01]  /*06b0*/  NOP ;  /* 0x0000000000007918 */ /* 0x000fe20000000000 */
.L_x_9:
[----:B------:R-:W2:Y:S01]  /*06c0*/  SHFL.IDX PT, R2, R77, RZ, 0x1f ;  /* 0x00001fff4d027589 */ /* 0x000ea200000e0000 */
[----:B------:R-:W-:Y:S01]  /*06d0*/  NOP ;  /* 0x0000000000007918 */ /* 0x000fe20000000000 */
[----:B--2---:R-:W-:-:S13]  /*06e0*/  ISETP.NE.AND P0, PT, R2, 0x1, PT ;  /* 0x000000010200780c */ /* 0x004fda0003f05270 */
[----:B------:R-:W-:Y:S05]  /*06f0*/  @P0 BRA `(.L_x_10) ;  /* 0x0000000000500947 */ /* 0x000fea0003800000 */
[----:B-1----:R-:W1:Y:S01]  /*0700*/  S2UR UR7, SR_CgaCtaId ;  /* 0x00000000000779c3 */ /* 0x002e620000008800 */
        /* <DEDUP_REMOVED lines=12> */
[----:B-1----:R2:W1:Y:S01]  /*07d0*/  SYNCS.EXCH.64 URZ, [UR7+0x60], UR8 ;  /* 0x0000600807ff75b2 */ /* 0x0024620008000100 */
[----:B------:R2:W1:Y:S01]  /*07e0*/  SYNCS.EXCH.64 URZ, [UR7+0x78], UR10 ;  /* 0x0000780a07ff75b2 */ /* 0x0004620008000100 */
[----:B------:R2:W1:Y:S01]  /*07f0*/  SYNCS.EXCH.64 URZ, [UR7+0x68], UR8 ;  /* 0x0000680807ff75b2 */ /* 0x0004620008000100 */
[----:B------:R2:W1:Y:S01]  /*0800*/  SYNCS.EXCH.64 URZ, [UR7+0x80], UR10 ;  /* 0x0000800a07ff75b2 */ /* 0x0004620008000100 */
[----:B------:R2:W1:Y:S01]  /*0810*/  SYNCS.EXCH.64 URZ, [UR7+0x70], UR8 ;  /* 0x0000700807ff75b2 */ /* 0x0004620008000100 */
[----:B------:R2:W1:Y:S02]  /*0820*/  SYNCS.EXCH.64 URZ, [UR7+0x88], UR10 ;  /* 0x0000880a07ff75b2 */ /* 0x0004640008000100 */
[----:B--2---:R-:W-:Y:S01]  /*0830*/  NOP ;  /* 0x0000000000007918 */ /* 0x004fe20000000000 */
.L_x_10:
[----:B------:R-:W2:Y:S01]  /*0840*/  SHFL.IDX PT, R2, R77, RZ, 0x1f ;  /* 0x00001fff4d027589 */ /* 0x000ea200000e0000 */
[----:B------:R-:W-:Y:S01]  /*0850*/  NOP ;  /* 0x0000000000007918 */ /* 0x000fe20000000000 */
[----:B--2---:R-:W-:-:S13]  /*0860*/  ISETP.NE.AND P0, PT, R2, 0x3, PT ;  /* 0x000000030200780c */ /* 0x004fda0003f05270 */
[----:B------:R-:W-:Y:S05]  /*0870*/  @P0 BRA `(.L_x_11) ;  /* 0x0000000000300947 */ /* 0x000fea0003800000 */
[----:B------:R-:W2:Y:S01]  /*0880*/  S2UR UR6, SR_CgaCtaId ;  /* 0x00000000000679c3 */ /* 0x000ea20000008800 */
[----:B-1----:R-:W-:Y:S01]  /*0890*/  UMOV UR7, 0x400 ;  /* 0x0000040000077882 */ /* 0x002fe20000000000 */
[----:B------:R-:W-:Y:S01]  /*08a0*/  UMOV UR5, 0x20 ;  /* 0x0000002000057882 */ /* 0x000fe20000000000 */
[----:B------:R-:W-:Y:S01]  /*08b0*/  ELECT P0, URZ, PT ;  /* 0x0000000000ff782f */ /* 0x000fe20003800000 */
[----:B------:R-:W-:-:S04]  /*08c0*/  UIADD3 UR8, UPT, UPT, -UR5, 0x100000, URZ ;  /* 0x0010000005087890 */ /* 0x000fc8000fffe1ff */
[----:B------:R-:W-:Y:S02]  /*08d0*/  USHF.L.U32 UR9, UR8, 0xb, URZ ;  /* 0x0000000b08097899 */ /* 0x000fe400080006ff */
[----:B------:R-:W-:Y:S02]  /*08e0*/  USHF.L.U32 UR8, UR8, 0x1, URZ ;  /* 0x0000000108087899 */ /* 0x000fe400080006ff */
[----:B--2---:R-:W-:Y:S01]  /*08f0*/  ULEA UR6, UR6, UR7, 0x18 ;  /* 0x0000000706067291 */ /* 0x004fe2000f8ec0ff */
[----:B------:R-:W1:Y:S11]  /*0900*/  FENCE.VIEW.ASYNC.S ;  /* 0x00000000000073c6 */ /* 0x000e760000000000 */
[----:B-1----:R2:W1:Y:S01]  /*0910*/  SYNCS.EXCH.64 URZ, [UR6+0x90], UR8 ;  /* 0x0000900806ff75b2 */ /* 0x0024620008000100 */
[----:B------:R2:W1:Y:S02]  /*0920*/  SYNCS.EXCH.64 URZ, [UR6+0x98], UR8 ;  /* 0x0000980806ff75b2 */ /* 0x0004640008000100 */
[----:B--2---:R-:W-:Y:S01]  /*0930*/  NOP ;  /* 0x0000000000007918 */ /* 0x004fe20000000000 */
.L_x_11:
[----:B------:R-:W2:Y:S01]  /*0940*/  SHFL.IDX PT, R2, R77, RZ, 0x1f ;  /* 0x00001fff4d027589 */ /* 0x000ea200000e0000 */
[----:B------:R-:W-:Y:S01]  /*0950*/  NOP ;  /* 0x0000000000007918 */ /* 0x000fe20000000000 */
[----:B--2---:R-:W-:-:S13]  /*0960*/  ISETP.NE.AND P0, PT, R2, 0x4, PT ;  /* 0x000000040200780c */ /* 0x004fda0003f05270 */
[----:B------:R-:W-:Y:S05]  /*0970*/  @P0 BRA `(.L_x_12) ;  /* 0x0000000000440947 */ /* 0x000fea0003800000 */
[----:B------:R-:W2:Y:S01]  /*0980*/  S2UR UR6, SR_CgaCtaId ;  /* 0x00000000000679c3 */ /* 0x000ea20000008800 */
[----:B-1----:R-:W-:Y:S01]  /*0990*/  UMOV UR8, 0x1e0 ;  /* 0x000001e000087882 */ /* 0x002fe20000000000 */
[----:B------:R-:W-:Y:S01]  /*09a0*/  UMOV UR7, 0x400 ;  /* 0x0000040000077882 */ /* 0x000fe20000000000 */
[----:B------:R-:W-:Y:S01]  /*09b0*/  USEL UR8, UR8, 0x1a0, UP6 ;  /* 0x000001a008087887 */ /* 0x000fe2000b000000 */
[----:B------:R-:W-:Y:S01]  /*09c0*/  UMOV UR5, 0x1 ;  /* 0x0000000100057882 */ /* 0x000fe20000000000 */
[----:B------:R-:W-:Y:S01]  /*09d0*/  ELECT P0, URZ, PT ;  /* 0x0000000000ff782f */ /* 0x000fe20003800000 */
[----:B------:R-:W-:-:S04]  /*09e0*/  UIADD3 UR10, UPT, UPT, -UR5, 0x100000, URZ ;  /* 0x00100000050a7890 */ /* 0x000fc8000fffe1ff */
[----:B------:R-:W-:Y:S02]  /*09f0*/  USHF.L.U32 UR11, UR10, 0xb, URZ ;  /* 0x0000000b0a0b7899 */ /* 0x000fe400080006ff */
[----:B------:R-:W-:Y:S02]  /*0a00*/  USHF.L.U32 UR10, UR10, 0x1, URZ ;  /* 0x000000010a0a7899 */ /* 0x000fe400080006ff */
        /* <DEDUP_REMOVED lines=8> */
.L_x_12:
[----:B------:R-:W2:Y:S01]  /*0a90*/  SHFL.IDX PT, R2, R77, RZ, 0x1f ;  /* 0x00001fff4d027589 */ /* 0x000ea200000e0000 */
[----:B------:R-:W1:Y:S01]  /*0aa0*/  S2UR UR45, SR_CgaCtaId ;  /* 0x00000000002d79c3 */ /* 0x000e620000008800 */
[----:B------:R-:W-:Y:S01]  /*0ab0*/  NOP ;  /* 0x0000000000007918 */ /* 0x000fe20000000000 */
[----:B--2---:R-:W-:-:S13]  /*0ac0*/  ISETP.NE.AND P0, PT, R2, 0x5, PT ;  /* 0x000000050200780c */ /* 0x004fda0003f05270 */
[----:B-1----:R-:W-:Y:S05]  /*0ad0*/  @P0 BRA `(.L_x_13) ;  /* 0x0000000000440947 */ /* 0x002fea0003800000 */
[----:B------:R-:W-:Y:S01]  /*0ae0*/  UMOV UR7, 0x400 ;  /* 0x0000040000077882 */ /* 0x000fe20000000000 */
[----:B------:R-:W-:Y:S01]  /*0af0*/  UMOV UR6, 0x1 ;  /* 0x0000000100067882 */ /* 0x000fe20000000000 */
[----:B------:R-:W-:Y:S01]  /*0b00*/  UMOV UR5, 0x80 ;  /* 0x0000008000057882 */ /* 0x000fe20000000000 */
[----:B------:R-:W-:Y:S02]  /*0b10*/  ULEA UR7, UR45, UR7, 0x18 ;  /* 0x000000072d077291 */ /* 0x000fe4000f8ec0ff */
[----:B------:R-:W-:-:S04]  /*0b20*/  UIADD3 UR8, UPT, UPT, -UR6, 0x100000, URZ ;  /* 0x0010000006087890 */ /* 0x000fc8000fffe1ff */
[----:B------:R-:W-:Y:S02]  /*0b30*/  USHF.L.U32 UR9, UR8, 0xb, URZ ;  /* 0x0000000b08097899 */ /* 0x000fe400080006ff */
[----:B------:R-:W-:Y:S02]  /*0b40*/  USHF.L.U32 UR8, UR8, 0x1, URZ ;  /* 0x0000000108087899 */ /* 0x000fe400080006ff */
[----:B------:R-:W-:-:S04]  /*0b50*/  UIADD3 UR10, UPT, UPT, -UR5, 0x100000, URZ ;  /* 0x00100000050a7890 */ /* 0x000fc8000fffe1ff */
[----:B------:R-:W-:Y:S02]  /*0b60*/  USHF.L.U32 UR11, UR10, 0xb, URZ ;  /* 0x0000000b0a0b7899 */ /* 0x000fe400080006ff */
[----:B------:R-:W-:Y:S01]  /*0b70*/  USHF.L.U32 UR10, UR10, 0x1, URZ ;  /* 0x000000010a0a7899 */ /* 0x000fe200080006ff */
[----:B------:R-:W-:Y:S01]  /*0b80*/  ELECT P0, URZ, PT ;  /* 0x0000000000ff782f */ /* 0x000fe20003800000 */
[----:B------:R-:W1:Y:S02]  /*0b90*/  FENCE.VIEW.ASYNC.S ;  /* 0x00000000000073c6 */ /* 0x000e640000000000 */
[----:B-1----:R1:W2:Y:S08]  /*0ba0*/  SYNCS.EXCH.64 URZ, [UR7+0xb0], UR8 ;  /* 0x0000b00807ff75b2 */ /* 0x0022b00008000100 */
[----:B------:R1:W1:Y:S01]  /*0bb0*/  SYNCS.EXCH.64 URZ, [UR7+0xc0], UR10 ;  /* 0x0000c00a07ff75b2 */ /* 0x0002620008000100 */
[----:B------:R1:W1:Y:S01]  /*0bc0*/  SYNCS.EXCH.64 URZ, [UR7+0xb8], UR8 ;  /* 0x0000b80807ff75b2 */ /* 0x0002620008000100 */
[----:B------:R1:W1:Y:S01]  /*0bd0*/  SYNCS.EXCH.64 URZ, [UR7+0xc8], UR10 ;  /* 0x0000c80a07ff75b2 */ /* 0x0002620008000100 */
[----:B------:R-:W-:Y:S01]  /*0be0*/  NOP ;  /* 0x0000000000007918 */ /* 0x000fe20000000000 */
.L_x_13:
[----:B------:R-:W3:Y:S01]  /*0bf0*/  LDCU UR5, c[0x0][0x36c] ;  /* 0x00006d80ff0577ac */ /* 0x000ee20008000800 */
[----:B------:R-:W-:Y:S01]  /*0c00*/  ISETP.NE.OR P6, PT, R0, 0x2, !P6 ;  /* 0x000000020000780c */ /* 0x000fe200077c5670 */
[----:B------:R-:W-:Y:S01]  /*0c10*/  NOP ;  /* 0x0000000000007918 */ /* 0x000fe20000000000 */
[----:B------:R-:W-:Y:S01]  /*0c20*/  LOP3.LUT R8, R76, 0x1f, RZ, 0xc0, !PT ;  /* 0x0000001f4c087812 */ /* 0x000fe200078ec0ff */
[----:B------:R-:W-:Y:S02]  /*0c30*/  UISETP.NE.AND UP4, UPT, UR4, URZ, UPT ;  /* 0x000000ff0400728c */ /* 0x000fe4000bf85270 */
[----:B---3--:R-:W-:-:S09]  /*0c40*/  UISETP.EQ.U32.AND UP1, UPT, UR5, 0x1, UPT ;  /* 0x000000010500788c */ /* 0x008fd2000bf22070 */
[----:B------:R-:W-:Y:S05]  /*0c50*/  BRA.U !UP1, `(.L_x_14) ;  /* 0x0000000109087547 */ /* 0x000fea000b800000 */
[----:B-12-4-:R-:W-:Y:S01]  /*0c60*/  UCGABAR_ARV ;  /* 0x00000000000079c7 */ /* 0x016fe20008000000 */
[----:B------:R-:W-:Y:S05]  /*0c70*/  BRA `(.L_x_15) ;  /* 0x0000000000047947 */ /* 0x000fea0003800000 */
.L_x_14:
[----:B-12-4-:R-:W-:Y:S01]  /*0c80*/  NOP ;  /* 0x0000000000007918 */ /* 0x016fe20000000000 */
.L_x_15:
[----:B------:R-:W1:Y:S01]  /*0c90*/  S2R R19, SR_CTAID.Y ;  /* 0x0000000000137919 */ /* 0x000e620000002600 */
[----:B------:R-:W2:Y:S01]  /*0ca0*/  S2UR UR6, SR_CTAID.X ;  /* 0x00000000000679c3 */ /* 0x000ea20000002500 */
[----:B------:R-:W-:-:S05]  /*0cb0*/  CS2R.32 R68, SR_CgaSize ;  /* 0x0000000000447805 */ /* 0x000fca0000008a00 */
[----:B------:R-:W-:-:S05]  /*0cc0*/  IMAD R68, R68, -0xa0, RZ ;  /* 0xffffff6044447824 */ /* 0x000fca00078e02ff */
[----:B------:R-:W-:-:S14]  /*0cd0*/  R2UR UR7, R68 ;  /* 0x00000000440772ca */ /* 0x000fdc00000e0000 */
[----:B------:R-:W3:Y:S01]  /*0ce0*/  LDCU UR7, c[0x0][UR7+0x2b0] ;  /* 0x00005600070777ac */ /* 0x000ee20008000800 */
[----:B------:R-:W-:-:S05]  /*0cf0*/  CS2R.32 R68, SR_CgaSize ;  /* 0x0000000000447805 */ /* 0x000fca0000008a00 */
[----:B------:R-:W-:-:S05]  /*0d00*/  IMAD R68, R68, -0xa0, RZ ;  /* 0xffffff6044447824 */ /* 0x000fca00078e02ff */
[----:B------:R-:W-:-:S14]  /*0d10*/  R2UR UR5, R68 ;  /* 0x00000000440572ca */ /* 0x000fdc00000e0000 */
[----:B------:R-:W4:Y:S01]  /*0d20*/  LDCU UR5, c[0x0][UR5+0x2b4] ;  /* 0x00005680050577ac */ /* 0x000f220008000800 */
[----:B------:R-:W-:-:S05]  /*0d30*/  CS2R.32 R0, SR_CgaSize ;  /* 0x0000000000007805 */ /* 0x000fca0000008a00 */
[----:B------:R-:W-:-:S06]  /*0d40*/  IMAD R0, R0, -0xa0, RZ ;  /* 0xffffff6000007824 */ /* 0x000fcc00078e02ff */
[----:B------:R-:W4:Y:S01]  /*0d50*/  LDC R0, c[0x0][R0+0x2a4] ;  /* 0x0000a90000007b82 */ /* 0x000f220000000800 */
[----:B------:R-:W-:Y:S02]  /*0d60*/  USHF.L.U32 UR34, UR45, 0xa, URZ ;  /* 0x0000000a2d227899 */ /* 0x000fe400080006ff */
[----:B------:R-:W-:Y:S02]  /*0d70*/  USHF.L.U32 UR30, UR45, 0x5, URZ ;  /* 0x000000052d1e7899 */ /* 0x000fe400080006ff */
[----:B------:R-:W-:Y:S02]  /*0d80*/  ULOP3.LUT UR34, UR34, 0x400, URZ, 0xc0, !UPT ;  /* 0x0000040022227892 */ /* 0x000fe4000f8ec0ff */
[----:B------:R-:W-:Y:S01]  /*0d90*/  ULOP3.LUT UR30, UR30, 0x20, URZ, 0xc0, !UPT ;  /* 0x000000201e1e7892 */ /* 0x000fe2000f8ec0ff */
[----:B------:R-:W4:Y:S01]  /*0da0*/  LDC R11, c[0x0][0xb24] ;  /* 0x0002c900ff0b7b82 */ /* 0x000f220000000800 */
[----:B------:R-:W-:Y:S01]  /*0db0*/  UISETP.NE.AND UP2, UPT, UR4, 0x2, UPT ;  /* 0x000000020400788c */ /* 0x000fe2000bf45270 */
[----:B--2---:R-:W-:-:S02]  /*0dc0*/  I2FP.F32.U32 R68, UR6 ;  /* 0x0000000600447c45 */ /* 0x004fc40008201000 */
[----:B------:R-:W-:-:S05]  /*0dd0*/  CS2R.32 R3, SR_CgaSize ;  /* 0x0000000000037805 */ /* 0x000fca0000008a00 */
[----:B------:R-:W-:-:S06]  /*0de0*/  IMAD R3, R3, -0xa0, RZ ;  /* 0xffffff6003037824 */ /* 0x000fcc00078e02ff */
[----:B------:R-:W2:Y:S01]  /*0df0*/  LDC R3, c[0x0][R3+0x2a0] ;  /* 0x0000a80003037b82 */ /* 0x000ea20000000800 */
[----:B------:R-:W-:Y:S01]  /*0e00*/  MOV R21, UR6 ;  /* 0x0000000600157c02 */ /* 0x000fe20008000f00 */
[----:B---3--:R-:W-:Y:S01]  /*0e10*/  FMUL R68, R68, UR7 ;  /* 0x0000000744447c20 */ /* 0x008fe20008400000 */
[----:B-1----:R-:W-:-:S05]  /*0e20*/  I2FP.F32.U32 R2, R19 ;  /* 0x0000001300027245 */ /* 0x002fca0000201000 */
[----:B------:R-:W1:Y:S01]  /*0e30*/  S2UR UR48, SR_CTAID.Z ;  /* 0x00000000003079c3 */ /* 0x000e620000002700 */
[----:B------:R-:W3:Y:S01]  /*0e40*/  F2I.U32.TRUNC.NTZ R68, R68 ;  /* 0x0000004400447305 */ /* 0x000ee2000020f000 */
[----:B----4-:R-:W-:Y:S01]  /*0e50*/  FMUL R2, R2, UR5 ;  /* 0x0000000502027c20 */ /* 0x010fe20008400000 */
[----:B------:R-:W4:Y:S01]  /*0e60*/  LDCU UR5, c[0x0][0xb30] ;  /* 0x00016600ff0577ac */ /* 0x000f220008000800 */
[----:B------:R-:W-:-:S04]  /*0e70*/  ISETP.GE.AND P0, PT, R11, 0x1, PT ;  /* 0x000000010b00780c */ /* 0x000fc80003f06270 */
[----:B------:R-:W1:Y:S01]  /*0e80*/  LDC R26, c[0x0][0xb24] ;  /* 0x0002c900ff1a7b82 */ /* 0x000e620000000800 */
[----:B------:R-:W4:Y:S01]  /*0e90*/  F2I.U32.TRUNC.NTZ R66, R2 ;  /* 0x0000000200427305 */ /* 0x000f22000020f000 */
[----:B---3--:R-:W-:-:S05]  /*0ea0*/  IADD3 R68, PT, PT, -R68, RZ, RZ ;  /* 0x000000ff44447210 */ /* 0x008fca0007ffe1ff */
[----:B--2---:R-:W-:Y:S01]  /*0eb0*/  IMAD R68, R3, R68, UR6 ;  /* 0x0000000603447e24 */ /* 0x004fe2000f8e0244 */
[----:B----4-:R-:W-:-:S05]  /*0ec0*/  IADD3 R66, PT, PT, -R66, RZ, RZ ;  /* 0x000000ff42427210 */ /* 0x010fca0007ffe1ff */
[----:B------:R-:W-:Y:S01]  /*0ed0*/  IMAD R66, R0, R66, R19 ;  /* 0x0000004200427224 */ /* 0x000fe200078e0213 */
[----:B------:R-:W-:Y:S01]  /*0ee0*/  PRMT R0, RZ, 0x7610, R0 ;  /* 0x00007610ff007816 */ /* 0x000fe20000000000 */
[----:B------:R-:W-:Y:S06]  /*0ef0*/  BRA.U UP4, `(.L_x_16) ;  /* 0x0000000104207547 */ /* 0x000fec000b800000 */
[C---:B------:R-:W-:Y:S02]  /*0f00*/  ISETP.NE.AND P3, PT, R66.reuse, RZ, PT ;  /* 0x000000ff4200720c */ /* 0x040fe40003f65270 */
[----:B------:R-:W-:Y:S02]  /*0f10*/  ISETP.NE.AND P1, PT, R66, RZ, PT ;  /* 0x000000ff4200720c */ /* 0x000fe40003f25270 */
[C---:B------:R-:W-:Y:S02]  /*0f20*/  ISETP.NE.AND P2, PT, R68.reuse, 0x1, PT ;  /* 0x000000014400780c */ /* 0x040fe40003f45270 */
[----:B------:R-:W-:Y:S02]  /*0f30*/  SEL R0, RZ, 0x2, P3 ;  /* 0x00000002ff007807 */ /* 0x000fe40001800000 */
[----:B------:R-:W-:Y:S02]  /*0f40*/  ISETP.EQ.OR P1, PT, R68, RZ, !P1 ;  /* 0x000000ff4400720c */ /* 0x000fe40004f22670 */
[----:B------:R-:W-:-:S02]  /*0f50*/  SEL R0, R0, 0x2, P2 ;  /* 0x0000000200007807 */ /* 0x000fc40001000000 */
[----:B------:R-:W-:-:S05]  /*0f60*/  SEL R3, RZ, 0x1, !P1 ;  /* 0x00000001ff037807 */ /* 0x000fca0004800000 */
[----:B------:R-:W-:Y:S02]  /*0f70*/  IMAD.IADD R0, R3, 0x1, R0 ;  /* 0x0000000103007824 */ /* 0x000fe400078e0200 */
.L_x_16:
[----:B------:R-:W-:Y:S05]  /*0f80*/  @!P0 BRA `(.L_x_17) ;  /* 0x0000000000b88947 */ /* 0x000fea0003800000 */
[----:B------:R-:W2:Y:S01]  /*0f90*/  LDC.64 R4, c[0x0][0xb18] ;  /* 0x0002c600ff047b82 */ /* 0x000ea20000000a00 */
[----:B------:R-:W-:-:S07]  /*0fa0*/  ISETP.NE.AND P0, PT, R11, 0x1, PT ;  /* 0x000000010b00780c */ /* 0x000fce0003f05270 */
[----:B------:R-:W3:Y:S08]  /*0fb0*/  LDC R10, c[0x0][0xb0c] ;  /* 0x0002c300ff0a7b82 */ /* 0x000ef00000000800 */
[----:B------:R-:W4:Y:S08]  /*0fc0*/  LDC R13, c[0x0][0x370] ;  /* 0x0000dc00ff0d7b82 */ /* 0x000f300000000800 */
[----:B------:R-:W1:Y:S01]  /*0fd0*/  LDC R12, c[0x0][0x374] ;  /* 0x0000dd00ff0c7b82 */ /* 0x000e620000000800 */
[----:B--2---:R-:W-:-:S07]  /*0fe0*/  ISETP.NE.AND P1, PT, R4, 0x1, PT ;  /* 0x000000010400780c */ /* 0x004fce0003f25270 */
[----:B------:R-:W4:Y:S01]  /*0ff0*/  LDC.64 R6, c[0x0][0xb10] ;  /* 0x0002c400ff067b82 */ /* 0x000f220000000a00 */
[----:B---3--:R-:W-:-:S07]  /*1000*/  ISETP.NE.AND P2, PT, R10, 0x1, PT ;  /* 0x000000010a00780c */ /* 0x008fce0003f45270 */
[----:B------:R-:W2:Y:S08]  /*1010*/  LDC R9, c[0x0][0xb20] ;  /* 0x0002c800ff097b82 */ /* 0x000eb00000000800 */
[----:B------:R-:W3:Y:S01]  /*1020*/  LDC.64 R2, c[0x0][0xb28] ;  /* 0x0002ca00ff027b82 */ /* 0x000ee20000000a00 */
[----:B-1----:R-:W-:-:S04]  /*1030*/  IMAD.HI.U32 R14, R12, R5, RZ ;  /* 0x000000050c0e7227 */ /* 0x002fc800078e00ff */
[----:B----4-:R-:W-:-:S04]  /*1040*/  IMAD.HI.U32 R16, R13, R6, RZ ;  /* 0x000000060d107227 */ /* 0x010fc800078e00ff */
[----:B------:R-:W-:Y:S01]  /*1050*/  IMAD.HI.U32 R18, R21, R6, RZ ;  /* 0x0000000615127227 */ /* 0x000fe200078e00ff */
[----:B------:R-:W-:Y:S02]  /*1060*/  @P2 SHF.R.U32.HI R13, RZ, R7, R16 ;  /* 0x00000007ff0d2219 */ /* 0x000fe40000011610 */
[----:B--2---:R-:W-:Y:S01]  /*1070*/  @P1 SHF.R.U32.HI R12, RZ, R9, R14 ;  /* 0x00000009ff0c1219 */ /* 0x004fe2000001160e */
[----:B------:R-:W-:Y:S01]  /*1080*/  IMAD.HI.U32 R16, R19, R5, RZ ;  /* 0x0000000513107227 */ /* 0x000fe200078e00ff */
[----:B------:R-:W-:-:S04]  /*1090*/  SHF.R.U32.HI R18, RZ, R7, R18 ;  /* 0x00000007ff127219 */ /* 0x000fc80000011612 */
[----:B------:R-:W-:Y:S01]  /*10a0*/  SHF.R.U32.HI R16, RZ, R9, R16 ;  /* 0x00000009ff107219 */ /* 0x000fe20000011610 */
[----:B---3--:R-:W-:Y:S01]  /*10b0*/  IMAD.HI.U32 R14, R12, R2, RZ ;  /* 0x000000020c0e7227 */ /* 0x008fe200078e00ff */
[----:B------:R-:W-:Y:S02]  /*10c0*/  SEL R7, R21, R18, !P2 ;  /* 0x0000001215077207 */ /* 0x000fe40005000000 */
[----:B------:R-:W-:Y:S01]  /*10d0*/  SEL R5, R19, R16, !P1 ;  /* 0x0000001013057207 */ /* 0x000fe20004800000 */
[----:B------:R-:W-:Y:S01]  /*10e0*/  IMAD.HI.U32 R6, R13, R2, RZ ;  /* 0x000000020d067227 */ /* 0x000fe200078e00ff */
[-C--:B------:R-:W-:Y:S02]  /*10f0*/  @P0 SHF.R.U32.HI R12, RZ, R3.reuse, R14 ;  /* 0x00000003ff0c0219 */ /* 0x080fe4000001160e */
[----:B------:R-:W-:Y:S02]  /*1100*/  IADD3 R9, PT, PT, -R5, RZ, RZ ;  /* 0x000000ff05097210 */ /* 0x000fe40007ffe1ff */
[----:B------:R-:W-:Y:S01]  /*1110*/  @P0 SHF.R.U32.HI R13, RZ, R3, R6 ;  /* 0x00000003ff0d0219 */ /* 0x000fe20000011606 */
[----:B------:R-:W-:-:S02]  /*1120*/  IMAD R12, R12, R11, RZ ;  /* 0x0000000b0c0c7224 */ /* 0x000fc400078e02ff */
[----:B------:R-:W-:Y:S02]  /*1130*/  IMAD R9, R4, R9, R19 ;  /* 0x0000000904097224 */ /* 0x000fe400078e0213 */
[----:B------:R-:W-:Y:S01]  /*1140*/  IMAD R6, R13, R11, RZ ;  /* 0x0000000b0d067224 */ /* 0x000fe200078e02ff */
[----:B------:R-:W-:-:S04]  /*1150*/  ISETP.GE.AND P1, PT, R5, R12, PT ;  /* 0x0000000c0500720c */ /* 0x000fc80003f26270 */
[----:B------:R-:W-:Y:S01]  /*1160*/  ISETP.GE.OR P1, PT, R7, R6, P1 ;  /* 0x000000060700720c */ /* 0x000fe20000f26670 */
[----:B------:R-:W-:-:S05]  /*1170*/  IMAD.HI.U32 R6, R5, R2, RZ ;  /* 0x0000000205067227 */ /* 0x000fca00078e00ff */
[----:B------:R-:W-:-:S04]  /*1180*/  SHF.R.U32.HI R6, RZ, R3, R6 ;  /* 0x00000003ff067219 */ /* 0x000fc80000011606 */
[----:B------:R-:W-:-:S03]  /*1190*/  SEL R6, R5, R6, !P0 ;  /* 0x0000000605067207 */ /* 0x000fc60004000000 */
[----:B------:R-:W-:Y:S01]  /*11a0*/  @!P1 IMAD.HI.U32 R12, R7, R2, RZ ;  /* 0x00000002070c9227 */ /* 0x000fe200078e00ff */
[----:B------:R-:W-:-:S04]  /*11b0*/  IADD3 R2, PT, PT, -R6, RZ, RZ ;  /* 0x000000ff06027210 */ /* 0x000fc80007ffe1ff */
[----:B------:R-:W-:Y:S01]  /*11c0*/  @!P1 SHF.R.U32.HI R12, RZ, R3, R12 ;  /* 0x00000003ff0c9219 */ /* 0x000fe2000001160c */
[----:B------:R-:W-:-:S03]  /*11d0*/  IMAD R2, R11, R2, R5 ;  /* 0x000000020b027224 */ /* 0x000fc600078e0205 */
[----:B------:R-:W-:-:S05]  /*11e0*/  @!P1 SEL R3, R7, R12, !P0 ;  /* 0x0000000c07039207 */ /* 0x000fca0004000000 */
[--C-:B------:R-:W-:Y:S02]  /*11f0*/  @!P1 IMAD.IADD R6, R6, 0x1, -R3.reuse ;  /* 0x0000000106069824 */ /* 0x100fe400078e0a03 */
[----:B------:R-:W-:Y:S01]  /*1200*/  @!P1 IMAD R3, R2, R13, R3 ;  /* 0x0000000d02039224 */ /* 0x000fe200078e0203 */
[----:B------:R-:W-:Y:S01]  /*1210*/  IADD3 R2, PT, PT, -R7, RZ, RZ ;  /* 0x000000ff07027210 */ /* 0x000fe20007ffe1ff */
[----:B------:R-:W-:Y:S02]  /*1220*/  @!P1 IMAD R5, R6, R11, R7 ;  /* 0x0000000b06059224 */ /* 0x000fe400078e0207 */
[----:B------:R-:W-:Y:S02]  /*1230*/  @!P1 IMAD.MOV.U32 R7, RZ, RZ, R3 ;  /* 0x000000ffff079224 */ /* 0x000fe400078e0003 */
[----:B------:R-:W-:Y:S02]  /*1240*/  IMAD R2, R10, R2, R21 ;  /* 0x000000020a027224 */ /* 0x000fe400078e0215 */
[----:B------:R-:W-:-:S02]  /*1250*/  IMAD R19, R5, R4, R9 ;  /* 0x0000000405137224 */ /* 0x000fc400078e0209 */
[----:B------:R-:W-:Y:S02]  /*1260*/  IMAD R21, R7, R10, R2 ;  /* 0x0000000a07157224 */ /* 0x000fe400078e0202 */
.L_x_17:
[----:B------:R-:W-:-:S09]  /*1270*/  UISETP.NE.AND UP3, UPT, UR5, 0x1, UPT ;  /* 0x000000010500788c */ /* 0x000fd2000bf65270 */
[----:B------:R-:W-:Y:S05]  /*1280*/  BRA.U UP3, `(.L_x_18) ;  /* 0x0000000103407547 */ /* 0x000fea000b800000 */
[----:B------:R-:W2:Y:S08]  /*1290*/  LDC.64 R4, c[0x0][0xb10] ;  /* 0x0002c400ff047b82 */ /* 0x000eb00000000a00 */
[----:B------:R-:W3:Y:S08]  /*12a0*/  LDC.64 R2, c[0x0][0xb18] ;  /* 0x0002c600ff027b82 */ /* 0x000ef00000000a00 */
[----:B------:R-:W4:Y:S08]  /*12b0*/  LDC R6, c[0x0][0xb20] ;  /* 0x0002c800ff067b82 */ /* 0x000f300000000800 */
[----:B------:R-:W1:Y:S01]  /*12c0*/  LDC R10, c[0x0][0xb0c] ;  /* 0x0002c300ff0a7b82 */ /* 0x000e620000000800 */
[----:B--2---:R-:W-:-:S05]  /*12d0*/  IMAD.HI.U32 R4, R21, R4, RZ ;  /* 0x0000000415047227 */ /* 0x004fca00078e00ff */
[----:B------:R-:W-:Y:S01]  /*12e0*/  SHF.R.U32.HI R4, RZ, R5, R4 ;  /* 0x00000005ff047219 */ /* 0x000fe20000011604 */
[----:B---3--:R-:W-:Y:S01]  /*12f0*/  IMAD.HI.U32 R3, R19, R3, RZ ;  /* 0x0000000313037227 */ /* 0x008fe200078e00ff */
[----:B------:R-:W-:-:S04]  /*1300*/  ISETP.NE.AND P0, PT, R2, 0x1, PT ;  /* 0x000000010200780c */ /* 0x000fc80003f05270 */
[----:B----4-:R-:W-:-:S04]  /*1310*/  SHF.R.U32.HI R6, RZ, R6, R3 ;  /* 0x00000006ff067219 */ /* 0x010fc80000011603 */
[----:B------:R-:W-:Y:S02]  /*1320*/  SEL R3, R19, R6, !P0 ;  /* 0x0000000613037207 */ /* 0x000fe40004000000 */
[----:B-1----:R-:W-:-:S04]  /*1330*/  ISETP.NE.AND P1, PT, R10, 0x1, PT ;  /* 0x000000010a00780c */ /* 0x002fc80003f25270 */
[----:B------:R-:W-:-:S05]  /*1340*/  SEL R4, R21, R4, !P1 ;  /* 0x0000000415047207 */ /* 0x000fca0004800000 */
[----:B------:R-:W-:Y:S02]  /*1350*/  IMAD.IADD R5, R3, 0x1, -R4 ;  /* 0x0000000103057824 */ /* 0x000fe400078e0a04 */
[----:B------:R-:W-:Y:S02]  /*1360*/  IMAD.IADD R3, R4, 0x1, -R3 ;  /* 0x0000000104037824 */ /* 0x000fe400078e0a03 */
[----:B------:R-:W-:Y:S02]  /*1370*/  IMAD R21, R5, R10, R21 ;  /* 0x0000000a05157224 */ /* 0x000fe400078e0215 */
[----:B------:R-:W-:Y:S02]  /*1380*/  IMAD R19, R3, R2, R19 ;  /* 0x0000000203137224 */ /* 0x000fe400078e0213 */
.L_x_18:
[----:B------:R-:W-:Y:S05]  /*1390*/  BRA.U !UP1, `(.L_x_19) ;  /* 0x00000001090c7547 */ /* 0x000fea000b800000 */
[----:B------:R-:W-:Y:S01]  /*13a0*/  UCGABAR_WAIT ;  /* 0x0000000000007dc7 */ /* 0x000fe20008000000 */
[----:B------:R-:W-:Y:S01]  /*13b0*/  CCTL.IVALL ;  /* 0x00000000ff00798f */ /* 0x000fe20002000000 */
[----:B------:R-:W-:Y:S05]  /*13c0*/  BRA `(.L_x_20) ;  /* 0x0000000000047947 */ /* 0x000fea0003800000 */
.L_x_19:
[----:B------:R-:W-:Y:S06]  /*13d0*/  BAR.SYNC.DEFER_BLOCKING 0x0 ;  /* 0x0000000000007b1d */ /* 0x000fec0000010000 */
.L_x_20:
[----:B------:R-:W-:Y:S05]  /*13e0*/  BRA.U UP2, `(.L_x_21) ;  /* 0x0000001902bc7547 */ /* 0x000fea000b800000 */
[----:B------:R-:W2:Y:S01]  /*13f0*/  LDCU UR52, c[0x0][0x390] ;  /* 0x00007200ff3477ac */ /* 0x000ea20008000800 */
[----:B------:R-:W3:Y:S01]  /*1400*/  LDC R2, c[0x0][0x5c0] ;  /* 0x00017000ff027b82 */ /* 0x000ee20000000800 */
[----:B------:R-:W-:Y:S01]  /*1410*/  PLOP3.LUT P4, PT, PT, PT, UP6, 0x80, 0x8 ;  /* 0x000000000008781c */ /* 0x000fe20003f8f068 */
[----:B------:R-:W-:Y:S01]  /*1420*/  IMAD.MOV.U32 R10, RZ, RZ, 0x1 ;  /* 0x00000001ff0a7424 */ /* 0x000fe200078e00ff */
[----:B------:R-:W-:Y:S01]  /*1430*/  UISETP.NE.AND UP0, UPT, UR4, URZ, UPT ;  /* 0x000000ff0400728c */ /* 0x000fe2000bf05270 */
[----:B------:R-:W-:Y:S01]  /*1440*/  ISETP.EQ.OR P5, PT, R8, RZ, P6 ;  /* 0x000000ff0800720c */ /* 0x000fe200037a2670 */
[----:B------:R-:W-:Y:S01]  /*1450*/  USEL UR49, URZ, 0x1, UP5 ;  /* 0x00000001ff317887 */ /* 0x000fe2000a800000 */
[----:B------:R-:W-:Y:S01]  /*1460*/  PLOP3.LUT P4, PT, P4, PT, PT, 0x8, 0x80 ;  /* 0x000000000080781c */ /* 0x000fe2000278e170 */
[----:B------:R-:W-:Y:S01]  /*1470*/  IMAD.MOV.U32 R8, RZ, RZ, RZ ;  /* 0x000000ffff087224 */ /* 0x000fe200078e00ff */
[----:B------:R-:W4:Y:S01]  /*1480*/  LDC R9, c[0x0][0x370] ;  /* 0x0000dc00ff097b82 */ /* 0x000f220000000800 */
[----:B------:R-:W1:Y:S01]  /*1490*/  LDCU.64 UR56, c[0x0][0x348] ;  /* 0x00006900ff3877ac */ /* 0x000e620008000a00 */
[----:B------:R-:W-:Y:S01]  /*14a0*/  USEL UR49, UR49, 0x2, UP0 ;  /* 0x0000000231317887 */ /* 0x000fe20008000000 */
[----:B------:R-:W-:-:S05]  /*14b0*/  UMOV UR50, URZ ;  /* 0x000000ff00327c82 */ /* 0x000fca0008000000 */
[----:B------:R-:W1:Y:S01]  /*14c0*/  LDC R0, c[0x0][0x374] ;  /* 0x0000dd00ff007b82 */ /* 0x000e620000000800 */
[----:B--2---:R-:W-:Y:S02]  /*14d0*/  UIADD3 UR5, UPT, UPT, UR52, 0x3f, URZ ;  /* 0x0000003f34057890 */ /* 0x004fe4000fffe0ff */
[----:B------:R-:W-:Y:S02]  /*14e0*/  UIADD3 UR4, UPT, UPT, UR52, -0x1, URZ ;  /* 0xffffffff34047890 */ /* 0x000fe4000fffe0ff */
[----:B------:R-:W-:Y:S02]  /*14f0*/  USHF.R.S32.HI UR54, URZ, 0x1f, UR5 ;  /* 0x0000001fff367899 */ /* 0x000fe40008011405 */
[----:B------:R-:W-:Y:S01]  /*1500*/  UISETP.GE.U32.AND UP2, UPT, UR4, -0x7f, UPT ;  /* 0xffffff810400788c */ /* 0x000fe2000bf46070 */
[----:B---3--:R-:W-:Y:S01]  /*1510*/  VIADD R2, R2, 0x3f ;  /* 0x0000003f02027836 */ /* 0x008fe20000000000 */
[----:B------:R-:W-:Y:S02]  /*1520*/  ULEA.HI UR54, UR54, UR5, URZ, 0x6 ;  /* 0x0000000536367291 */ /* 0x000fe4000f8f30ff */
[----:B------:R-:W-:-:S02]  /*1530*/  UIADD3 UR52, UPT, UPT, UR52, 0x7e, URZ ;  /* 0x0000007e34347890 */ /* 0x000fc4000fffe0ff */
[----:B------:R-:W-:Y:S01]  /*1540*/  USHF.R.S32.HI UR54, URZ, 0x6, UR54 ;  /* 0x00000006ff367899 */ /* 0x000fe20008011436 */
[----:B------:R-:W-:-:S03]  /*1550*/  SHF.R.S32.HI R3, RZ, 0x1f, R2 ;  /* 0x0000001fff037819 */ /* 0x000fc60000011402 */
[----:B------:R-:W-:Y:S01]  /*1560*/  UISETP.LT.U32.AND UP1, UPT, UR54, 0x6, UPT ;  /* 0x000000063600788c */ /* 0x000fe2000bf21070 */
[----:B------:R-:W-:-:S03]  /*1570*/  LEA.HI R12, R3, R2, RZ, 0x6 ;  /* 0x00000002030c7211 */ /* 0x000fc600078f30ff */
[----:B------:R-:W-:Y:S01]  /*1580*/  USEL UR53, UR54, 0x6, UP1 ;  /* 0x0000000636357887 */ /* 0x000fe20008800000 */
[----:B------:R-:W-:-:S03]  /*1590*/  SHF.R.S32.HI R12, RZ, 0x6, R12 ;  /* 0x00000006ff0c7819 */ /* 0x000fc6000001140c */
[----:B-1----:R-:W-:Y:S02]  /*15a0*/  UIADD3 UR48, UPT, UPT, UR53, -0x1, URZ ;  /* 0xffffffff35307890 */ /* 0x002fe4000fffe0ff */
[----:B------:R-:W-:Y:S02]  /*15b0*/  @UP2 UIADD3 UR48, UPT, UPT, UR53, URZ, URZ ;  /* 0x000000ff35302290 */ /* 0x000fe4000fffe0ff */
[----:B------:R-:W-:Y:S02]  /*15c0*/  UIADD3 UR51, UPT, UPT, UR54, -UR53, URZ ;  /* 0x8000003536337290 */ /* 0x000fe4000fffe0ff */
[----:B----4-:R-:W-:-:S12]  /*15d0*/  UIADD3 UR48, UPT, UPT, UR48, 0x1, URZ ;  /* 0x0000000130307890 */ /* 0x010fd8000fffe0ff */
.L_x_39:
[-C--:B------:R-:W-:Y:S01]  /*15e0*/  IABS R7, R12.reuse ;  /* 0x0000000c00077213 */ /* 0x080fe20000000000 */
[----:B-1----:R-:W1:Y:S01]  /*15f0*/  LDC R4, c[0x0][0x5c4] ;  /* 0x00017100ff047b82 */ /* 0x002e620000000800 */
[----:B------:R-:W-:Y:S01]  /*1600*/  IMAD.MOV.U32 R14, RZ, RZ, RZ ;  /* 0x000000ffff0e7224 */ /* 0x000fe200078e00ff */
[----:B------:R-:W-:Y:S01]  /*1610*/  IABS R3, R19 ;  /* 0x0000001300037213 */ /* 0x000fe20000000000 */
[----:B------:R-:W2:Y:S01]  /*1620*/  I2F.RP R16, R7 ;  /* 0x0000000700107306 */ /* 0x000ea20000209400 */
[----:B------:R-:W-:Y:S01]  /*1630*/  IABS R2, R12 ;  /* 0x0000000c00027213 */ /* 0x000fe20000000000 */
[----:B------:R-:W-:Y:S01]  /*1640*/  UMOV UR4, 0x400 ;  /* 0x0000040000047882 */ /* 0x000fe20000000000 */
[----:B------:R-:W-:Y:S01]  /*1650*/  UISETP.GE.U32.AND UP0, UPT, UR52, 0x7f, UPT ;  /* 0x0000007f3400788c */ /* 0x000fe2000bf06070 */
[----:B------:R-:W-:Y:S01]  /*1660*/  R2UR UR38, R21 ;  /* 0x00000000152672ca */ /* 0x000fe200000e0000 */
[----:B------:R-:W3:Y:S01]  /*1670*/  S2UR UR35, SR_CgaCtaId ;  /* 0x00000000002379c3 */ /* 0x000ee20000008800 */
[----:B------:R-:W-:Y:S01]  /*1680*/  IADD3 R2, PT, PT, RZ, -R2, RZ ;  /* 0x80000002ff027210 */ /* 0x000fe20007ffe0ff */
[----:B------:R-:W-:Y:S01]  /*1690*/  UMOV UR31, URZ ;  /* 0x000000ff001f7c82 */ /* 0x000fe20008000000 */
[----:B--2---:R-:W2:Y:S09]  /*16a0*/  MUFU.RCP R15, R16 ;  /* 0x00000010000f7308 */ /* 0x004eb20000001000 */
[----:B------:R-:W-:Y:S01]  /*16b0*/  USHF.L.U32 UR38, UR38, 0x6, URZ ;  /* 0x0000000626267899 */ /* 0x000fe200080006ff */
[----:B-1----:R-:W-:Y:S01]  /*16c0*/  IABS R5, R4 ;  /* 0x0000000400057213 */ /* 0x002fe20000000000 */
[----:B---3--:R-:W-:Y:S01]  /*16d0*/  ULEA UR35, UR35, UR4, 0x18 ;  /* 0x0000000423237291 */ /* 0x008fe2000f8ec0ff */
[----:B--2---:R-:W-:-:S03]  /*16e0*/  VIADD R15, R15, 0xffffffe ;  /* 0x0ffffffe0f0f7836 */ /* 0x004fc60000000000 */
[----:B------:R-:W-:-:S03]  /*16f0*/  ULEA UR4, UR50, UR35, 0x3 ;  /* 0x0000002332047291 */ /* 0x000fc6000f8e18ff */
[----:B------:R-:W1:Y:S02]  /*1700*/  F2I.FTZ.U32.TRUNC.NTZ R15, R15 ;  /* 0x0000000f000f7305 */ /* 0x000e64000021f000 */
[----:B-1----:R-:W-:-:S04]  /*1710*/  IMAD.MOV R6, RZ, RZ, -R15 ;  /* 0x000000ffff067224 */ /* 0x002fc800078e0a0f */
[----:B------:R-:W-:-:S04]  /*1720*/  IMAD R6, R6, R7, RZ ;  /* 0x0000000706067224 */ /* 0x000fc800078e02ff */
[----:B------:R-:W-:Y:S02]  /*1730*/  IMAD.HI.U32 R14, R15, R6, R14 ;  /* 0x000000060f0e7227 */ /* 0x000fe400078e000e */
[----:B------:R-:W1:Y:S04]  /*1740*/  I2F.RP R6, R5 ;  /* 0x0000000500067306 */ /* 0x000e680000209400 */
[----:B------:R-:W-:-:S04]  /*1750*/  IMAD.HI.U32 R14, R14, R3, RZ ;  /* 0x000000030e0e7227 */ /* 0x000fc800078e00ff */
[----:B------:R-:W-:-:S05]  /*1760*/  IMAD R2, R14, R2, R3 ;  /* 0x000000020e027224 */ /* 0x000fca00078e0203 */
[----:B------:R-:W-:Y:S01]  /*1770*/  ISETP.GT.U32.AND P1, PT, R7, R2, PT ;  /* 0x000000020700720c */ /* 0x000fe20003f24070 */
[----:B-1----:R-:W1:-:S12]  /*1780*/  MUFU.RCP R6, R6 ;  /* 0x0000000600067308 */ /* 0x002e580000001000 */
[----:B------:R-:W-:Y:S01]  /*1790*/  @!P1 IMAD.IADD R2, R2, 0x1, -R7 ;  /* 0x0000000102029824 */ /* 0x000fe200078e0a07 */
[----:B------:R-:W-:Y:S02]  /*17a0*/  @!P1 IADD3 R14, PT, PT, R14, 0x1, RZ ;  /* 0x000000010e0e9810 */ /* 0x000fe40007ffe0ff */
[----:B------:R-:W-:Y:S02]  /*17b0*/  ISETP.NE.AND P1, PT, R12, RZ, PT ;  /* 0x000000ff0c00720c */ /* 0x000fe40003f25270 */
[----:B----4-:R-:W-:Y:S01]  /*17c0*/  ISETP.GE.U32.AND P2, PT, R2, R7, PT ;  /* 0x000000070200720c */ /* 0x010fe20003f46070 */
[----:B-1----:R-:W-:Y:S01]  /*17d0*/  VIADD R15, R6, 0xffffffe ;  /* 0x0ffffffe060f7836 */ /* 0x002fe20000000000 */
[----:B------:R-:W-:-:S04]  /*17e0*/  LOP3.LUT R2, R19, R12, RZ, 0x3c, !PT ;  /* 0x0000000c13027212 */ /* 0x000fc800078e3cff */
[----:B------:R-:W-:Y:S01]  /*17f0*/  ISETP.GE.AND P0, PT, R2, RZ, PT ;  /* 0x000000ff0200720c */ /* 0x000fe20003f06270 */
[----:B------:R-:W1:Y:S01]  /*1800*/  F2I.FTZ.U32.TRUNC.NTZ R15, R15 ;  /* 0x0000000f000f7305 */ /* 0x000e62000021f000 */
[----:B------:R-:W-:-:S05]  /*1810*/  SHF.L.U32 R2, R10, 0x1f, RZ ;  /* 0x0000001f0a027819 */ /* 0x000fca00000006ff */
[----:B------:R-:W-:Y:S01]  /*1820*/  @P2 VIADD R14, R14, 0x1 ;  /* 0x000000010e0e2836 */ /* 0x000fe20000000000 */
[----:B------:R2:W3:Y:S03]  /*1830*/  SYNCS.PHASECHK.TRANS64.TRYWAIT P2, [UR4+0x30], R2 ;  /* 0x00003002ff0075a7 */ /* 0x0004e60008041104 */
[----:B------:R-:W-:Y:S02]  /*1840*/  IMAD.MOV.U32 R7, RZ, RZ, R14 ;  /* 0x000000ffff077224 */ /* 0x000fe400078e000e */
[----:B------:R-:W-:Y:S02]  /*1850*/  IMAD.MOV.U32 R14, RZ, RZ, RZ ;  /* 0x000000ffff0e7224 */ /* 0x000fe400078e00ff */
[----:B------:R-:W-:Y:S01]  /*1860*/  @!P0 IMAD.MOV R7, RZ, RZ, -R7 ;  /* 0x000000ffff078224 */ /* 0x000fe200078e0a07 */
[----:B-1----:R-:W-:Y:S02]  /*1870*/  IADD3 R3, PT, PT, RZ, -R15, RZ ;  /* 0x8000000fff037210 */ /* 0x002fe40007ffe0ff */
[----:B------:R-:W-:-:S03]  /*1880*/  @!P1 LOP3.LUT R7, RZ, R12, RZ, 0x33, !PT ;  /* 0x0000000cff079212 */ /* 0x000fc600078e33ff */
[----:B------:R-:W-:Y:S01]  /*1890*/  IMAD R17, R3, R5, RZ ;  /* 0x0000000503117224 */ /* 0x000fe200078e02ff */
[----:B------:R-:W-:-:S03]  /*18a0*/  IABS R3, R7 ;  /* 0x0000000700037213 */ /* 0x000fc60000000000 */
[----:B------:R-:W-:-:S06]  /*18b0*/  IMAD.HI.U32 R14, R15, R17, R14 ;  /* 0x000000110f0e7227 */ /* 0x000fcc00078e000e */
[----:B------:R-:W-:-:S05]  /*18c0*/  IMAD.HI.U32 R14, R14, R3, RZ ;  /* 0x000000030e0e7227 */ /* 0x000fca00078e00ff */
[----:B------:R-:W-:-:S05]  /*18d0*/  IADD3 R6, PT, PT, -R14, RZ, RZ ;  /* 0x000000ff0e067210 */ /* 0x000fca0007ffe1ff */
[----:B------:R-:W-:Y:S02]  /*18e0*/  IMAD R6, R5, R6, R3 ;  /* 0x0000000605067224 */ /* 0x000fe400078e0203 */
[----:B------:R-:W-:-:S03]  /*18f0*/  IMAD.MOV R3, RZ, RZ, -R7 ;  /* 0x000000ffff037224 */ /* 0x000fc600078e0a07 */
[----:B------:R-:W-:Y:S01]  /*1900*/  ISETP.GT.U32.AND P1, PT, R5, R6, PT ;  /* 0x000000060500720c */ /* 0x000fe20003f24070 */
[----:B------:R-:W-:-:S05]  /*1910*/  IMAD R3, R12, R3, R19 ;  /* 0x000000030c037224 */ /* 0x000fca00078e0213 */
[----:B------:R-:W-:-:S07]  /*1920*/  R2UR UR26, R3 ;  /* 0x00000000031a72ca */ /* 0x000fce00000e0000 */
[----:B------:R-:W-:Y:S01]  /*1930*/  @!P1 IMAD.IADD R6, R6, 0x1, -R5 ;  /* 0x0000000106069824 */ /* 0x000fe200078e0a05 */
[----:B------:R-:W-:Y:S02]  /*1940*/  @!P1 IADD3 R14, PT, PT, R14, 0x1, RZ ;  /* 0x000000010e0e9810 */ /* 0x000fe40007ffe0ff */
[----:B------:R-:W-:Y:S02]  /*1950*/  ISETP.NE.AND P1, PT, R4, RZ, PT ;  /* 0x000000ff0400720c */ /* 0x000fe40003f25270 */
[----:B------:R-:W-:Y:S01]  /*1960*/  ISETP.GE.U32.AND P3, PT, R6, R5, PT ;  /* 0x000000050600720c */ /* 0x000fe20003f66070 */
[----:B------:R-:W-:Y:S01]  /*1970*/  USHF.L.U32 UR26, UR26, 0x6, URZ ;  /* 0x000000061a1a7899 */ /* 0x000fe200080006ff */
[----:B------:R-:W-:-:S04]  /*1980*/  LOP3.LUT R5, R7, R4, RZ, 0x3c, !PT ;  /* 0x0000000407057212 */ /* 0x000fc800078e3cff */
[----:B------:R-:W-:-:S07]  /*1990*/  ISETP.GE.AND P0, PT, R5, RZ, PT ;  /* 0x000000ff0500720c */ /* 0x000fce0003f06270 */
[----:B------:R-:W-:-:S06]  /*19a0*/  @P3 VIADD R14, R14, 0x1 ;  /* 0x000000010e0e3836 */ /* 0x000fcc0000000000 */
[----:B------:R-:W-:Y:S01]  /*19b0*/  @!P0 IMAD.MOV R14, RZ, RZ, -R14 ;  /* 0x000000ffff0e8224 */ /* 0x000fe200078e0a0e */
[----:B------:R-:W-:-:S04]  /*19c0*/  @!P1 LOP3.LUT R14, RZ, R4, RZ, 0x33, !PT ;  /* 0x00000004ff0e9212 */ /* 0x000fc800078e33ff */
[----:B------:R-:W-:-:S05]  /*19d0*/  IADD3 R3, PT, PT, -R14, RZ, RZ ;  /* 0x000000ff0e037210 */ /* 0x000fca0007ffe1ff */
[----:B------:R-:W-:Y:S01]  /*19e0*/  IMAD R7, R4, R3, R7 ;  /* 0x0000000304077224 */ /* 0x000fe200078e0207 */
[----:B--2---:R-:W-:Y:S06]  /*19f0*/  BRA.U !UP0, `(.L_x_22) ;  /* 0x0000000508707547 */ /* 0x004fec000b800000 */
[----:B------:R-:W1:Y:S01]  /*1a00*/  LDC.64 R2, c[0x0][0x5d8] ;  /* 0x00017600ff027b82 */ /* 0x000e620000000a00 */
[----:B------:R-:W1:Y:S01]  /*1a10*/  LDCU.64 UR6, c[0x0][0x5b0] ;  /* 0x0000b600ff0677ac */ /* 0x000e620008000a00 */
[----:B------:R-:W2:Y:S01]  /*1a20*/  LDCU UR21, c[0x0][0x598] ;  /* 0x0000b300ff1577ac */ /* 0x000ea20008000800 */
[----:B------:R-:W4:Y:S01]  /*1a30*/  LDCU UR20, c[0x0][0x58c] ;  /* 0x0000b180ff1477ac */ /* 0x000f220008000800 */
[----:B------:R-:W1:Y:S01]  /*1a40*/  LDCU UR19, c[0x0][0x59c] ;  /* 0x0000b380ff1377ac */ /* 0x000e620008000800 */
[----:B------:R-:W1:Y:S01]  /*1a50*/  LDCU UR18, c[0x0][0x5a0] ;  /* 0x0000b400ff1277ac */ /* 0x000e620008000800 */
[----:B------:R-:W1:Y:S02]  /*1a60*/  LDCU.64 UR16, c[0x0][0x590] ;  /* 0x0000b200ff1077ac */ /* 0x000e640008000a00 */
[----:B-1----:R-:W-:Y:S01]  /*1a70*/  IMAD R2, R7, UR6, R2 ;  /* 0x0000000607027c24 */ /* 0x002fe2000f8e0202 */
[----:B------:R-:W1:Y:S01]  /*1a80*/  LDCU.64 UR14, c[0x0][0x5b8] ;  /* 0x0000b700ff0e77ac */ /* 0x000e620008000a00 */
[----:B------:R-:W-:Y:S01]  /*1a90*/  IMAD R5, R14, UR7, R3 ;  /* 0x000000070e057c24 */ /* 0x000fe2000f8e0203 */
[----:B------:R-:W1:Y:S01]  /*1aa0*/  LDCU.64 UR4, c[0x0][0x5d0] ;  /* 0x0000ba00ff0477ac */ /* 0x000e620008000a00 */
[----:B------:R-:W-:-:S02]  /*1ab0*/  UIADD3 UR42, UPT, UPT, UR38, 0x20, URZ ;  /* 0x00000020262a7890 */ /* 0x000fc4000fffe0ff */
[----:B------:R-:W-:Y:S01]  /*1ac0*/  UIADD3 UR10, UPT, UPT, UR26, 0x20, URZ ;  /* 0x000000201a0a7890 */ /* 0x000fe2000fffe0ff */
[----:B------:R-:W-:Y:S01]  /*1ad0*/  UMOV UR22, URZ ;  /* 0x000000ff00167c82 */ /* 0x000fe20008000000 */
[----:B--2-4-:R-:W-:-:S10]  /*1ae0*/  UMOV UR60, UR50 ;  /* 0x00000032003c7c82 */ /* 0x014fd40008000000 */
.L_x_28:
[----:B------:R-:W-:Y:S01]  /*1af0*/  @!P6 MOV R4, 0x8000 ;  /* 0x000080000004e802 */ /* 0x000fe20000000f00 */
[----:B------:R-:W-:Y:S01]  /*1b00*/  ULEA UR37, UR60, UR35, 0x3 ;  /* 0x000000233c257291 */ /* 0x000fe2000f8e18ff */
[----:B---34-:R-:W-:Y:S11]  /*1b10*/  @P2 BRA `(.L_x_23) ;  /* 0x00000000000c2947 */ /* 0x018ff60003800000 */
[----:B------:R-:W-:Y:S04]  /*1b20*/  SHF.L.U32 R6, R10, 0x1f, RZ ;  /* 0x0000001f0a067819 */ /* 0x000fe800000006ff */
[----:B------:R-:W2:Y:S02]  /*1b30*/  SYNCS.PHASECHK.TRANS64.TRYWAIT P0, [UR37+0x30], R6 ;  /* 0x00003006ff0075a7 */ /* 0x000ea40008001125 */
[----:B--2---:R-:W-:Y:S05]  /*1b40*/  @!P0 BRA `(.L_x_24) ;  /* 0x0000006400148947 */ /* 0x004fea0003800000 */
.L_x_23:
[----:B------:R3:W-:Y:S01]  /*1b50*/  @!P6 SYNCS.ARRIVE.TRANS64 RZ, [UR37], R4 ;  /* 0x00000004ffffe9a7 */ /* 0x0007e20008000025 */
[----:B------:R-:W-:Y:S04]  /*1b60*/  ULOP3.LUT UR6, UR49, 0x2, URZ, 0xfc, !UPT ;  /* 0x0000000231067892 */ /* 0x000fe8000f8efcff */
[----:B------:R-:W-:Y:S09]  /*1b70*/  UISETP.NE.AND UP0, UPT, UR6, 0x2, UPT ;  /* 0x000000020600788c */ /* 0x000ff2000bf05270 */
[----:B------:R-:W-:Y:S05]  /*1b80*/  BRA.U UP0, `(.L_x_25) ;  /* 0x0000000100047547 */ /* 0x000fea000b800000 */
[----:B-1----:R-:W-:Y:S05]  /*1b90*/  BPT.TRAP 0x1 ;  /* 0x000000040000795c */ /* 0x002fea0000300000 */
.L_x_25:
[----:B------:R-:W-:Y:S04]  /*1ba0*/  BSSY.RECONVERGENT B0, `(.L_x_26) ;  /* 0x0000003000007945 */ /* 0x000fe80003800200 */
[----:B------:R-:W-:Y:S05]  /*1bb0*/  @P5 BRA `(.L_x_27) ;  /* 0x0000000000045947 */ /* 0x000fea0003800000 */
[----:B-1----:R-:W-:Y:S05]  /*1bc0*/  BPT.TRAP 0x1 ;  /* 0x000000040000795c */ /* 0x002fea0000300000 */
.L_x_27:
[----:B-1----:R-:W-:Y:S05]  /*1bd0*/  BSYNC.RECONVERGENT B0 ;  /* 0x0000000000007941 */ /* 0x002fea0003800200 */
.L_x_26:
[----:B------:R-:W-:Y:S01]  /*1be0*/  UIADD3 UR50, UPT, UPT, UR60, 0x1, URZ ;  /* 0x000000013c327890 */ /* 0x000fe2000fffe0ff */
[----:B--2---:R-:W-:Y:S01]  /*1bf0*/  IMAD.MOV.U32 R3, RZ, RZ, 0x3 ;  /* 0x00000003ff037424 */ /* 0x004fe200078e00ff */
[----:B------:R-:W-:Y:S02]  /*1c00*/  ELECT P0, URZ, PT ;  /* 0x0000000000ff782f */ /* 0x000fe40003800000 */
[----:B------:R-:W-:Y:S02]  /*1c10*/  UISETP.NE.AND UP0, UPT, UR50, 0x6, UPT ;  /* 0x000000063200788c */ /* 0x000fe4000bf05270 */
[----:B------:R-:W-:Y:S02]  /*1c20*/  USHF.L.U32 UR39, UR22, 0x6, URZ ;  /* 0x0000000616277899 */ /* 0x000fe400080006ff */
[----:B------:R-:W-:Y:S02]  /*1c30*/  USEL UR9, URZ, 0x1, UP0 ;  /* 0x00000001ff097887 */ /* 0x000fe40008000000 */
[----:B------:R-:W-:Y:S02]  /*1c40*/  USEL UR50, UR50, URZ, UP0 ;  /* 0x000000ff32327287 */ /* 0x000fe40008000000 */
[----:B------:R-:W-:Y:S02]  /*1c50*/  ULOP3.LUT UR6, UR39, UR30, URZ, 0xfc, !UPT ;  /* 0x0000001e27067292 */ /* 0x000fe4000f8efcff */
[----:B------:R-:W-:Y:S01]  /*1c60*/  ULEA UR8, UR50, UR35, 0x3 ;  /* 0x0000002332087291 */ /* 0x000fe2000f8e18ff */
[----:B------:R-:W-:Y:S01]  /*1c70*/  LOP3.LUT R10, R10, UR9, RZ, 0x3c, !PT ;  /* 0x000000090a0a7c12 */ /* 0x000fe2000f8e3cff */
[----:B------:R-:W-:Y:S01]  /*1c80*/  UIMAD.WIDE.U32 UR32, UR6, UR16, URZ ;  /* 0x00000010062072a5 */ /* 0x000fe2000f8e00ff */
[----:B---3--:R-:W-:Y:S01]  /*1c90*/  @P0 PRMT R4, R2, 0x40, R5 ;  /* 0x0000004002040816 */ /* 0x008fe20000000005 */
[----:B------:R-:W-:Y:S01]  /*1ca0*/  UISETP.NE.AND UP2, UPT, UR20, 0x1, UPT ;  /* 0x000000011400788c */ /* 0x000fe2000bf45270 */
[----:B------:R-:W-:Y:S01]  /*1cb0*/  SHF.L.U32 R6, R10, 0x1f, RZ ;  /* 0x0000001f0a067819 */ /* 0x000fe200000006ff */
[----:B------:R-:W-:Y:S01]  /*1cc0*/  USHF.R.U32.HI UR7, URZ, UR17, UR33 ;  /* 0x00000011ff077299 */ /* 0x000fe20008011621 */
[----:B------:R-:W-:Y:S01]  /*1cd0*/  @P0 R2UR UR11, R4 ;  /* 0x00000000040b02ca */ /* 0x000fe200000e0000 */
[----:B------:R-:W-:Y:S01]  /*1ce0*/  UIADD3 UR46, UP1, UPT, UR56, 0x80, URZ ;  /* 0x00000080382e7890 */ /* 0x000fe2000ff3e0ff */
[----:B------:R2:W4:Y:S01]  /*1cf0*/  SYNCS.PHASECHK.TRANS64.TRYWAIT P2, [UR8+0x30], R6 ;  /* 0x00003006ff0075a7 */ /* 0x0005220008041108 */
[----:B------:R-:W-:Y:S01]  /*1d00*/  USEL UR7, UR6, UR7, !UP2 ;  /* 0x0000000706077287 */ /* 0x000fe2000d000000 */
[----:B------:R-:W-:Y:S01]  /*1d10*/  @P0 R2UR UR12, R3 ;  /* 0x00000000030c02ca */ /* 0x000fe200000e0000 */
[----:B------:R-:W-:Y:S02]  /*1d20*/  ULEA UR40, UR60, UR35, 0xe ;  /* 0x000000233c287291 */ /* 0x000fe4000f8e70ff */
[----:B------:R-:W-:Y:S02]  /*1d30*/  UIMAD.WIDE.U32 UR32, UR7, UR19, URZ ;  /* 0x00000013072072a5 */ /* 0x000fe4000f8e00ff */
[----:B------:R-:W-:Y:S02]  /*1d40*/  UISETP.NE.AND UP3, UPT, UR21, 0x1, UPT ;  /* 0x000000011500788c */ /* 0x000fe4000bf65270 */
[----:B------:R-:W-:Y:S02]  /*1d50*/  UIADD3.X UR47, UPT, UPT, URZ, UR57, URZ, UP1, !UPT ;  /* 0x00000039ff2f7290 */ /* 0x000fe40008ffe4ff */
[----:B------:R-:W-:Y:S01]  /*1d60*/  UIADD3 UR36, UPT, UPT, UR40, 0x6800, URZ ;  /* 0x0000680028247890 */ /* 0x000fe2000fffe0ff */
[----:B------:R-:W-:Y:S01]  /*1d70*/  IMAD.U32 R4, RZ, RZ, UR11 ;  /* 0x0000000bff047e24 */ /* 0x000fe2000f8e00ff */
[----:B------:R-:W-:Y:S02]  /*1d80*/  USHF.R.U32.HI UR23, URZ, UR18, UR33 ;  /* 0x00000012ff177299 */ /* 0x000fe40008011621 */
[----:B------:R-:W-:Y:S01]  /*1d90*/  UIADD3 UR31, UPT, UPT, -UR7, URZ, URZ ;  /* 0x000000ff071f7290 */ /* 0x000fe2000fffe1ff */
[----:B------:R-:W-:Y:S01]  /*1da0*/  IMAD.U32 R3, RZ, RZ, UR12 ;  /* 0x0000000cff037e24 */ /* 0x000fe2000f8e00ff */
[----:B------:R-:W-:Y:S02]  /*1db0*/  USEL UR29, UR7, UR23, !UP3 ;  /* 0x00000017071d7287 */ /* 0x000fe4000d800000 */
[----:B------:R-:W-:Y:S02]  /*1dc0*/  ULEA UR8, UR60, UR34, 0xc ;  /* 0x000000223c087291 */ /* 0x000fe4000f8e60ff */
[----:B------:R-:W-:Y:S01]  /*1dd0*/  UIADD3 UR40, UPT, UPT, UR40, 0x8800, URZ ;  /* 0x0000880028287890 */ /* 0x000fe2000fffe0ff */
[----:B------:R-:W-:Y:S01]  /*1de0*/  @P0 PRMT R3, R4, 0x5410, R3 ;  /* 0x0000541004030816 */ /* 0x000fe20000000003 */
[----:B------:R-:W-:Y:S02]  /*1df0*/  UIADD3 UR23, UPT, UPT, -UR29, URZ, URZ ;  /* 0x000000ff1d177290 */ /* 0x000fe4000fffe1ff */
[----:B------:R-:W-:Y:S01]  /*1e00*/  UIMAD UR6, UR20, UR31, UR6 ;  /* 0x0000001f140672a4 */ /* 0x000fe2000f8e0206 */
[----:B------:R-:W-:Y:S01]  /*1e10*/  @P0 R2UR UR55, R3 ;  /* 0x00000000033702ca */ /* 0x000fe200000e0000 */
[----:B------:R-:W-:Y:S01]  /*1e20*/  UMOV UR58, 0x0 ;  /* 0x00000000003a7882 */ /* 0x000fe20000000000 */
[----:B------:R-:W-:Y:S01]  /*1e30*/  UMOV UR59, 0x10000000 ;  /* 0x10000000003b7882 */ /* 0x000fe20000000000 */
[----:B------:R-:W-:Y:S01]  /*1e40*/  UIADD3 UR44, UP0, UPT, UR56, 0x180, URZ ;  /* 0x00000180382c7890 */ /* 0x000fe2000ff1e0ff */
[----:B------:R2:W-:Y:S01]  /*1e50*/  UTMALDG.2D [UR36], [UR46], desc[UR58] ;  /* 0x00003a242e0075b4 */ /* 0x0005e20008009000 */
[----:B------:R-:W-:Y:S02]  /*1e60*/  ULEA UR8, UR8, UR35, 0x2 ;  /* 0x0000002308087291 */ /* 0x000fe4000f8e10ff */
[----:B------:R-:W-:Y:S02]  /*1e70*/  UIMAD UR7, UR21, UR23, UR7 ;  /* 0x00000017150772a4 */ /* 0x000fe4000f8e0207 */
[----:B------:R-:W-:Y:S01]  /*1e80*/  UIMAD UR27, UR6, UR14, UR4 ;  /* 0x0000000e061b72a4 */ /* 0x000fe2000f8e0204 */
[----:B------:R-:W-:Y:S01]  /*1e90*/  UMOV UR41, UR37 ;  /* 0x0000002500297c82 */ /* 0x000fe20008000000 */
[----:B------:R-:W-:Y:S01]  /*1ea0*/  UMOV UR43, UR39 ;  /* 0x00000027002b7c82 */ /* 0x000fe20008000000 */
[----:B------:R-:W-:Y:S01]  /*1eb0*/  UIADD3.X UR45, UPT, UPT, URZ, UR57, URZ, UP0, !UPT ;  /* 0x00000039ff2d7290 */ /* 0x000fe200087fe4ff */
[----:B------:R2:W-:Y:S01]  /*1ec0*/  UTMALDG.2D [UR40], [UR46], desc[UR58] ;  /* 0x00003a282e0075b4 */ /* 0x0005e20008009000 */
[----:B------:R-:W-:Y:S02]  /*1ed0*/  UIADD3 UR24, UPT, UPT, UR8, 0x1e800, URZ ;  /* 0x0001e80008187890 */ /* 0x000fe4000fffe0ff */
[----:B------:R-:W-:Y:S01]  /*1ee0*/  UIMAD UR28, UR7, UR15, UR5 ;  /* 0x0000000f071c72a4 */ /* 0x000fe2000f8e0205 */
[----:B------:R-:W-:Y:S01]  /*1ef0*/  UMOV UR25, UR37 ;  /* 0x0000002500197c82 */ /* 0x000fe20008000000 */
[----:B------:R-:W-:Y:S01]  /*1f00*/  UIADD3 UR8, UPT, UPT, UR8, 0x20800, URZ ;  /* 0x0002080008087890 */ /* 0x000fe2000fffe0ff */
[----:B------:R-:W-:Y:S01]  /*1f10*/  UMOV UR9, UR37 ;  /* 0x0000002500097c82 */ /* 0x000fe20008000000 */
[----:B------:R-:W-:Y:S01]  /*1f20*/  UMOV UR11, UR27 ;  /* 0x0000001b000b7c82 */ /* 0x000fe20008000000 */
[----:B------:R-:W-:Y:S02]  /*1f30*/  UMOV UR13, UR29 ;  /* 0x0000001d000d7c82 */ /* 0x000fe40008000000 */
[----:B------:R-:W-:Y:S02]  /*1f40*/  UMOV UR12, UR28 ;  /* 0x0000001c000c7c82 */ /* 0x000fe40008000000 */
[----:B------:R2:W-:Y:S01]  /*1f50*/  UTMALDG.4D.IM2COL.MULTICAST [UR24], [UR44], UR55 ;  /* 0x000000182c0073b4 */ /* 0x0005e20008058837 */
[----:B------:R-:W-:Y:S01]  /*1f60*/  UIADD3 UR22, UPT, UPT, UR22, 0x1, URZ ;  /* 0x0000000116167890 */ /* 0x000fe2000fffe0ff */
[----:B------:R-:W-:Y:S01]  /*1f70*/  UMOV UR31, UR48 ;  /* 0x00000030001f7c82 */ /* 0x000fe20008000000 */
[----:B------:R-:W-:Y:S02]  /*1f80*/  UMOV UR60, UR50 ;  /* 0x00000032003c7c82 */ /* 0x000fe40008000000 */
[----:B------:R-:W-:Y:S01]  /*1f90*/  UISETP.NE.AND UP0, UPT, UR22, UR48, UPT ;  /* 0x000000301600728c */ /* 0x000fe2000bf05270 */
[----:B------:R2:W-:Y:S08]  /*1fa0*/  UTMALDG.4D.IM2COL.MULTICAST [UR8], [UR44], UR55 ;  /* 0x000000082c0073b4 */ /* 0x0005f00008058837 */
[----:B--2---:R-:W-:Y:S05]  /*1fb0*/  BRA.U UP0, `(.L_x_28) ;  /* 0xfffffff900cc7547 */ /* 0x004fea000b83ffff */
.L_x_22:
[----:B------:R-:W-:Y:S01]  /*1fc0*/  ULEA UR4, UR50, UR35, 0x3 ;  /* 0x0000002332047291 */ /* 0x000fe2000f8e18ff */
[----:B------:R-:W-:Y:S01]  /*1fd0*/  SHF.L.U32 R2, R10, 0x1f, RZ ;  /* 0x0000001f0a027819 */ /* 0x000fe200000006ff */
[----:B------:R-:W-:Y:S01]  /*1fe0*/  @!P4 SYNCS.ARRIVE.TRANS64.A1T0 RZ, [UR35+0x98], RZ ;  /* 0x000098ffffffc9a7 */ /* 0x000fe20008100023 */
[----:B------:R-:W-:-:S06]  /*1ff0*/  UISETP.GT.AND UP0, UPT, UR54, UR53, UPT ;  /* 0x000000353600728c */ /* 0x000fcc000bf04270 */
[----:B------:R1:W2:Y:S03]  /*2000*/  SYNCS.PHASECHK.TRANS64.TRYWAIT P1, [UR4+0x30], R2 ;  /* 0x00003002ff0075a7 */ /* 0x0002a60008021104 */
[----:B------:R-:W-:Y:S05]  /*2010*/  BRA.U !UP0, `(.L_x_29) ;  /* 0x0000000508747547 */ /* 0x000fea000b800000 */
[----:B-1----:R-:W1:Y:S01]  /*2020*/  LDC.64 R2, c[0x0][0x5d8] ;  /* 0x00017600ff027b82 */ /* 0x002e620000000a00 */
[----:B------:R-:W1:Y:S01]  /*2030*/  LDCU.64 UR6, c[0x0][0x5b0] ;  /* 0x0000b600ff0677ac */ /* 0x000e620008000a00 */
[----:B------:R-:W1:Y:S01]  /*2040*/  LDCU UR29, c[0x0][0x598] ;  /* 0x0000b300ff1d77ac */ /* 0x000e620008000800 */
[----:B------:R-:W1:Y:S01]  /*2050*/  LDCU UR28, c[0x0][0x58c] ;  /* 0x0000b180ff1c77ac */ /* 0x000e620008000800 */
[----:B------:R-:W1:Y:S01]  /*2060*/  LDCU UR27, c[0x0][0x59c] ;  /* 0x0000b380ff1b77ac */ /* 0x000e620008000800 */
[----:B------:R-:W1:Y:S01]  /*2070*/  LDCU UR25, c[0x0][0x5a0] ;  /* 0x0000b400ff1977ac */ /* 0x000e620008000800 */
[----:B------:R-:W1:Y:S02]  /*2080*/  LDCU.64 UR22, c[0x0][0x590] ;  /* 0x0000b200ff1677ac */ /* 0x000e640008000a00 */
[----:B-1----:R-:W-:Y:S01]  /*2090*/  IMAD R2, R7, UR6, R2 ;  /* 0x0000000607027c24 */ /* 0x002fe2000f8e0202 */
[----:B------:R-:W1:Y:S01]  /*20a0*/  LDCU.64 UR14, c[0x0][0x5b8] ;  /* 0x0000b700ff0e77ac */ /* 0x000e620008000a00 */
[----:B------:R-:W-:Y:S01]  /*20b0*/  IMAD R5, R14, UR7, R3 ;  /* 0x000000070e057c24 */ /* 0x000fe2000f8e0203 */
[----:B------:R-:W1:Y:S01]  /*20c0*/  LDCU.64 UR4, c[0x0][0x5d0] ;  /* 0x0000ba00ff0477ac */ /* 0x000e620008000a00 */
[----:B------:R-:W-:-:S02]  /*20d0*/  UIADD3 UR24, UPT, UPT, UR51, UR31, URZ ;  /* 0x0000001f33187290 */ /* 0x000fc4000fffe0ff */
[----:B------:R-:W-:Y:S02]  /*20e0*/  UIADD3 UR46, UPT, UPT, UR38, 0x20, URZ ;  /* 0x00000020262e7890 */ /* 0x000fe4000fffe0ff */
[----:B------:R-:W-:Y:S01]  /*20f0*/  UIADD3 UR10, UPT, UPT, UR26, 0x20, URZ ;  /* 0x000000201a0a7890 */ /* 0x000fe2000fffe0ff */
[----:B------:R-:W-:-:S11]  /*2100*/  UMOV UR55, UR50 ;  /* 0x0000003200377c82 */ /* 0x000fd60008000000 */
.L_x_35:
[----:B------:R-:W-:Y:S01]  /*2110*/  @!P6 MOV R4, 0x8000 ;  /* 0x000080000004e802 */ /* 0x000fe20000000f00 */
[----:B------:R-:W-:Y:S01]  /*2120*/  ULEA UR41, UR55, UR35, 0x3 ;  /* 0x0000002337297291 */ /* 0x000fe2000f8e18ff */
[----:B--2---:R-:W-:Y:S11]  /*2130*/  @P1 BRA `(.L_x_30) ;  /* 0x00000000000c1947 */ /* 0x004ff60003800000 */
[----:B------:R-:W-:Y:S04]  /*2140*/  SHF.L.U32 R6, R10, 0x1f, RZ ;  /* 0x0000001f0a067819 */ /* 0x000fe800000006ff */
[----:B------:R-:W2:Y:S02]  /*2150*/  SYNCS.PHASECHK.TRANS64.TRYWAIT P0, [UR41+0x30], R6 ;  /* 0x00003006ff0075a7 */ /* 0x000ea40008001129 */
[----:B--2---:R-:W-:Y:S05]  /*2160*/  @!P0 BRA `(.L_x_31) ;  /* 0x0000005c00a48947 */ /* 0x004fea0003800000 */
.L_x_30:
[----:B------:R1:W-:Y:S01]  /*2170*/  @!P6 SYNCS.ARRIVE.TRANS64 RZ, [UR41], R4 ;  /* 0x00000004ffffe9a7 */ /* 0x0003e20008000029 */
[----:B------:R-:W-:Y:S04]  /*2180*/  ULOP3.LUT UR6, UR49, 0x2, URZ, 0xfc, !UPT ;  /* 0x0000000231067892 */ /* 0x000fe8000f8efcff */
[----:B------:R-:W-:Y:S09]  /*2190*/  UISETP.NE.AND UP0, UPT, UR6, 0x2, UPT ;  /* 0x000000020600788c */ /* 0x000ff2000bf05270 */
[----:B------:R-:W-:Y:S05]  /*21a0*/  BRA.U UP0, `(.L_x_32) ;  /* 0x0000000100047547 */ /* 0x000fea000b800000 */
[----:B-1----:R-:W-:Y:S05]  /*21b0*/  BPT.TRAP 0x1 ;  /* 0x000000040000795c */ /* 0x002fea0000300000 */
.L_x_32:
[----:B------:R-:W-:Y:S04]  /*21c0*/  BSSY.RECONVERGENT B0, `(.L_x_33) ;  /* 0x0000003000007945 */ /* 0x000fe80003800200 */
[----:B------:R-:W-:Y:S05]  /*21d0*/  @P5 BRA `(.L_x_34) ;  /* 0x0000000000045947 */ /* 0x000fea0003800000 */
[----:B-1----:R-:W-:Y:S05]  /*21e0*/  BPT.TRAP 0x1 ;  /* 0x000000040000795c */ /* 0x002fea0000300000 */
.L_x_34:
[----:B-1----:R-:W-:Y:S05]  /*21f0*/  BSYNC.RECONVERGENT B0 ;  /* 0x0000000000007941 */ /* 0x002fea0003800200 */
.L_x_33:
[----:B------:R-:W-:Y:S01]  /*2200*/  UIADD3 UR50, UPT, UPT, UR55, 0x1, URZ ;  /* 0x0000000137327890 */ /* 0x000fe2000fffe0ff */
[----:B------:R-:W-:Y:S03]  /*2210*/  ELECT P0, URZ, PT ;  /* 0x0000000000ff782f */ /* 0x000fe60003800000 */
        /* <DEDUP_REMOVED lines=8> */
[----:B--2---:R-:W-:Y:S01]  /*22a0*/  @P0 PRMT R3, R2, 0x40, R5 ;  /* 0x0000004002030816 */ /* 0x004fe20000000005 */
[----:B------:R-:W-:Y:S01]  /*22b0*/  UISETP.NE.AND UP2, UPT, UR28, 0x1, UPT ;  /* 0x000000011c00788c */ /* 0x000fe2000bf45270 */
[----:B------:R-:W-:Y:S01]  /*22c0*/  SHF.L.U32 R6, R10, 0x1f, RZ ;  /* 0x0000001f0a067819 */ /* 0x000fe200000006ff */
[----:B------:R-:W-:Y:S01]  /*22d0*/  USHF.R.U32.HI UR7, URZ, UR23, UR33 ;  /* 0x00000017ff077299 */ /* 0x000fe20008011621 */
[----:B------:R-:W-:Y:S01]  /*22e0*/  @P0 R2UR UR11, R3 ;  /* 0x00000000030b02ca */ /* 0x000fe200000e0000 */
[----:B------:R-:W-:Y:S01]  /*22f0*/  UIADD3 UR60, UP1, UPT, UR56, 0x80, URZ ;  /* 0x00000080383c7890 */ /* 0x000fe2000ff3e0ff */
[----:B------:R1:W2:Y:S01]  /*2300*/  SYNCS.PHASECHK.TRANS64.TRYWAIT P1, [UR8+0x30], R6 ;  /* 0x00003006ff0075a7 */ /* 0x0002a20008021108 */
[----:B------:R-:W-:Y:S01]  /*2310*/  USEL UR7, UR6, UR7, !UP2 ;  /* 0x0000000706077287 */ /* 0x000fe2000d000000 */
[----:B------:R-:W-:Y:S01]  /*2320*/  IMAD.MOV.U32 R3, RZ, RZ, 0x3 ;  /* 0x00000003ff037424 */ /* 0x000fe200078e00ff */
[----:B------:R-:W-:Y:S02]  /*2330*/  ULEA UR44, UR55, UR35, 0xe ;  /* 0x00000023372c7291 */ /* 0x000fe4000f8e70ff */
[----:B------:R-:W-:Y:S02]  /*2340*/  UIMAD.WIDE.U32 UR32, UR7, UR27, URZ ;  /* 0x0000001b072072a5 */ /* 0x000fe4000f8e00ff */
[----:B------:R-:W-:Y:S01]  /*2350*/  UISETP.NE.AND UP3, UPT, UR29, 0x1, UPT ;  /* 0x000000011d00788c */ /* 0x000fe2000bf65270 */
[----:B------:R-:W-:Y:S01]  /*2360*/  @P0 R2UR UR12, R3 ;  /* 0x00000000030c02ca */ /* 0x000fe200000e0000 */
[----:B------:R-:W-:Y:S02]  /*2370*/  UIADD3.X UR61, UPT, UPT, URZ, UR57, URZ, UP1, !UPT ;  /* 0x00000039ff3d7290 */ /* 0x000fe40008ffe4ff */
[----:B------:R-:W-:Y:S01]  /*2380*/  UIADD3 UR40, UPT, UPT, UR44, 0x6800, URZ ;  /* 0x000068002c287890 */ /* 0x000fe2000fffe0ff */
[----:B------:R-:W-:Y:S01]  /*2390*/  IMAD.U32 R4, RZ, RZ, UR11 ;  /* 0x0000000bff047e24 */ /* 0x000fe2000f8e00ff */
[----:B------:R-:W-:Y:S02]  /*23a0*/  USHF.R.U32.HI UR21, URZ, UR25, UR33 ;  /* 0x00000019ff157299 */ /* 0x000fe40008011621 */
[----:B------:R-:W-:Y:S02]  /*23b0*/  UIADD3 UR33, UPT, UPT, -UR7, URZ, URZ ;  /* 0x000000ff07217290 */ /* 0x000fe4000fffe1ff */
[----:B------:R-:W-:Y:S02]  /*23c0*/  USEL UR21, UR7, UR21, !UP3 ;  /* 0x0000001507157287 */ /* 0x000fe4000d800000 */
[----:B------:R-:W-:Y:S02]  /*23d0*/  ULEA UR8, UR55, UR34, 0xc ;  /* 0x0000002237087291 */ /* 0x000fe4000f8e60ff */
[----:B------:R-:W-:Y:S01]  /*23e0*/  UIADD3 UR44, UPT, UPT, UR44, 0x8800, URZ ;  /* 0x000088002c2c7890 */ /* 0x000fe2000fffe0ff */
[----:B------:R-:W-:Y:S01]  /*23f0*/  IMAD.U32 R3, RZ, RZ, UR12 ;  /* 0x0000000cff037e24 */ /* 0x000fe2000f8e00ff */
[----:B------:R-:W-:Y:S02]  /*2400*/  UIADD3 UR32, UPT, UPT, -UR21, URZ, URZ ;  /* 0x000000ff15207290 */ /* 0x000fe4000fffe1ff */
[----:B------:R-:W-:Y:S02]  /*2410*/  UIMAD UR6, UR28, UR33, UR6 ;  /* 0x000000211c0672a4 */ /* 0x000fe4000f8e0206 */
[----:B------:R-:W-:Y:S01]  /*2420*/  UIADD3 UR36, UP0, UPT, UR56, 0x180, URZ ;  /* 0x0000018038247890 */ /* 0x000fe2000ff1e0ff */
[----:B------:R-:W-:Y:S01]  /*2430*/  @P0 PRMT R3, R4, 0x5410, R3 ;  /* 0x0000541004030816 */ /* 0x000fe20000000003 */
[----:B------:R-:W-:Y:S01]  /*2440*/  UMOV UR58, 0x0 ;  /* 0x00000000003a7882 */ /* 0x000fe20000000000 */
[----:B------:R-:W-:Y:S01]  /*2450*/  UMOV UR59, 0x10000000 ;  /* 0x10000000003b7882 */ /* 0x000fe20000000000 */
[----:B------:R-:W-:Y:S01]  /*2460*/  UMOV UR42, UR38 ;  /* 0x00000026002a7c82 */ /* 0x000fe20008000000 */
[----:B------:R-:W-:Y:S01]  /*2470*/  @P0 R2UR UR39, R3 ;  /* 0x00000000032702ca */ /* 0x000fe200000e0000 */
        /* <DEDUP_REMOVED lines=11> */
[----:B------:R-:W-:Y:S01]  /*2530*/  UMOV UR18, UR26 ;  /* 0x0000001a00127c82 */ /* 0x000fe20008000000 */
[----:B------:R-:W-:Y:S01]  /*2540*/  UIADD3 UR8, UPT, UPT, UR8, 0x20800, URZ ;  /* 0x0002080008087890 */ /* 0x000fe2000fffe0ff */
[----:B------:R-:W-:Y:S01]  /*2550*/  UMOV UR9, UR41 ;  /* 0x0000002900097c82 */ /* 0x000fe20008000000 */
[----:B------:R-:W-:Y:S01]  /*2560*/  UMOV UR11, UR19 ;  /* 0x00000013000b7c82 */ /* 0x000fe20008000000 */
[----:B------:R-:W-:Y:S03]  /*2570*/  UMOV UR13, UR21 ;  /* 0x00000015000d7c82 */ /* 0x000fe60008000000 */
[----:B------:R1:W-:Y:S01]  /*2580*/  UTMALDG.4D.IM2COL.MULTICAST [UR16], [UR36], UR39 ;  /* 0x00000010240073b4 */ /* 0x0003e20008058827 */
[----:B------:R-:W-:Y:S01]  /*2590*/  UMOV UR12, UR20 ;  /* 0x00000014000c7c82 */ /* 0x000fe20008000000 */
[----:B------:R-:W-:Y:S01]  /*25a0*/  UIADD3 UR31, UPT, UPT, UR31, 0x1, URZ ;  /* 0x000000011f1f7890 */ /* 0x000fe2000fffe0ff */
[----:B------:R-:W-:Y:S03]  /*25b0*/  UMOV UR55, UR50 ;  /* 0x0000003200377c82 */ /* 0x000fe60008000000 */
[----:B------:R-:W-:Y:S01]  /*25c0*/  UISETP.NE.AND UP0, UPT, UR31, UR24, UPT ;  /* 0x000000181f00728c */ /* 0x000fe2000bf05270 */
[----:B------:R1:W-:Y:S08]  /*25d0*/  UTMALDG.4D.IM2COL.MULTICAST [UR8], [UR36], UR39 ;  /* 0x00000008240073b4 */ /* 0x0003f00008058827 */
[----:B-1----:R-:W-:Y:S05]  /*25e0*/  BRA.U UP0, `(.L_x_35) ;  /* 0xfffffff900c87547 */ /* 0x002fea000b83ffff */
.L_x_29:
[----:B------:R-:W-:Y:S01]  /*25f0*/  SHF.L.U32 R3, R8, 0x1f, RZ ;  /* 0x0000001f08037819 */ /* 0x000fe200000006ff */
[----:B------:R-:W-:-:S03]  /*2600*/  NOP ;  /* 0x0000000000007918 */ /* 0x000fc60000000000 */
[----:B------:R-:W3:Y:S02]  /*2610*/  SYNCS.PHASECHK.TRANS64.TRYWAIT P0, [UR35+0xa0], R3 ;  /* 0x0000a003ff0075a7 */ /* 0x000ee40008001123 */
[----:B---3--:R-:W-:Y:S05]  /*2620*/  @!P0 BRA `(.L_x_36) ;  /* 0x00000058008c8947 */ /* 0x008fea0003800000 */
.L_x_119:
[----:B------:R-:W3:Y:S01]  /*2630*/  LDS.128 R4, [UR35+0xe0] ;  /* 0x0000e023ff047984 */ /* 0x000ee20008000c00 */
[----:B------:R-:W-:Y:S01]  /*2640*/  UIADD3 UR4, UPT, UPT, UR35, 0xa8, URZ ;  /* 0x000000a823047890 */ /* 0x000fe2000fffe0ff */
[----:B--2---:R-:W-:Y:S01]  /*2650*/  ISETP.GE.AND P1, PT, R26, 0x1, PT ;  /* 0x000000011a00780c */ /* 0x004fe20003f26270 */
[----:B------:R-:W-:Y:S01]  /*2660*/  @!PT LDS RZ, [RZ] ;  /* 0x00000000fffff984 */ /* 0x000fe20000000800 */
[----:B------:R-:W-:Y:S01]  /*2670*/  @!PT LDS RZ, [RZ] ;  /* 0x00000000fffff984 */ /* 0x000fe20000000800 */
[----:B------:R-:W-:Y:S01]  /*2680*/  @!PT LDS RZ, [RZ] ;  /* 0x00000000fffff984 */ /* 0x000fe20000000800 */
[----:B------:R-:W-:Y:S01]  /*2690*/  @!PT LDS RZ, [RZ] ;  /* 0x00000000fffff984 */ /* 0x000fe20000000800 */
[----:B------:R2:W-:Y:S06]  /*26a0*/  MEMBAR.ALL.CTA ;  /* 0x0000000000007992 */ /* 0x0005ec0000008000 */
[----:B--2---:R-:W2:Y:S01]  /*26b0*/  FENCE.VIEW.ASYNC.S ;  /* 0x00000000000073c6 */ /* 0x004ea20000000000 */
[----:B------:R-:W-:-:S09]  /*26c0*/  UPRMT UR4, URZ, 0x654, UR4 ;  /* 0x00000654ff047896 */ /* 0x000fd20008000004 */
[----:B--2---:R-:W-:Y:S01]  /*26d0*/  SYNCS.ARRIVE.TRANS64.RED.A1T0 RZ, [UR4], RZ ;  /* 0x000000ffffff79a7 */ /* 0x004fe20008100404 */
[----:B---3--:R-:W-:-:S13]  /*26e0*/  LOP3.LUT P0, RZ, R6, 0x1, RZ, 0xc0, !PT ;  /* 0x0000000106ff7812 */ /* 0x008fda000780c0ff */
[----:B------:R-:W-:Y:S02]  /*26f0*/  @P0 MOV R13, R4 ;  /* 0x00000004000d0202 */ /* 0x000fe40000000f00 */
[----:B------:R-:W-:Y:S01]  /*2700*/  @P0 LOP3.LUT R11, R5, 0xffff, RZ, 0xc0, !PT ;  /* 0x0000ffff050b0812 */ /* 0x000fe200078ec0ff */
[----:B------:R-:W-:Y:S06]  /*2710*/  @!P1 BRA `(.L_x_37) ;  /* 0x0000000000b89947 */ /* 0x000fec0003800000 */
[----:B------:R-:W2:Y:S01]  /*2720*/  LDC.64 R4, c[0x0][0xb18] ;  /* 0x0002c600ff047b82 */ /* 0x000ea20000000a00 */
[----:B------:R-:W-:-:S07]  /*2730*/  ISETP.NE.AND P3, PT, R26, 0x1, PT ;  /* 0x000000011a00780c */ /* 0x000fce0003f65270 */
[----:B------:R-:W3:Y:S08]  /*2740*/  LDC.64 R6, c[0x0][0xb10] ;  /* 0x0002c400ff067b82 */ /* 0x000ef00000000a00 */
[----:B------:R-:W4:Y:S08]  /*2750*/  LDC R14, c[0x0][0xb20] ;  /* 0x0002c800ff0e7b82 */ /* 0x000f300000000800 */
[----:B------:R-:W4:Y:S01]  /*2760*/  LDC R16, c[0x0][0xb0c] ;  /* 0x0002c300ff107b82 */ /* 0x000f220000000800 */
[----:B--2---:R-:W-:Y:S01]  /*2770*/  IMAD.HI.U32 R15, R0, R5, RZ ;  /* 0x00000005000f7227 */ /* 0x004fe200078e00ff */
[----:B------:R-:W-:-:S03]  /*2780*/  ISETP.NE.AND P1, PT, R4, 0x1, PT ;  /* 0x000000010400780c */ /* 0x000fc60003f25270 */
[----:B------:R-:W-:-:S03]  /*2790*/  IMAD.HI.U32 R5, R11, R5, RZ ;  /* 0x000000050b057227 */ /* 0x000fc600078e00ff */
[----:B-1----:R-:W1:Y:S01]  /*27a0*/  LDC.64 R2, c[0x0][0xb28] ;  /* 0x0002ca00ff027b82 */ /* 0x002e620000000a00 */
[----:B---3--:R-:W-:-:S04]  /*27b0*/  IMAD.HI.U32 R18, R9, R6, RZ ;  /* 0x0000000609127227 */ /* 0x008fc800078e00ff */
[----:B------:R-:W-:Y:S01]  /*27c0*/  IMAD.HI.U32 R20, R13, R6, RZ ;  /* 0x000000060d147227 */ /* 0x000fe200078e00ff */
[----:B------:R-:W-:Y:S02]  /*27d0*/  SHF.R.U32.HI R18, RZ, R7, R18 ;  /* 0x00000007ff127219 */ /* 0x000fe40000011612 */
[-C--:B----4-:R-:W-:Y:S02]  /*27e0*/  SHF.R.U32.HI R15, RZ, R14.reuse, R15 ;  /* 0x0000000eff0f7219 */ /* 0x090fe4000001160f */
[----:B------:R-:W-:Y:S02]  /*27f0*/  SHF.R.U32.HI R14, RZ, R14, R5 ;  /* 0x0000000eff0e7219 */ /* 0x000fe40000011605 */
[----:B------:R-:W-:Y:S02]  /*2800*/  SEL R15, R0, R15, !P1 ;  /* 0x0000000f000f7207 */ /* 0x000fe40004800000 */
[----:B------:R-:W-:Y:S02]  /*2810*/  SHF.R.U32.HI R20, RZ, R7, R20 ;  /* 0x00000007ff147219 */ /* 0x000fe40000011614 */
[----:B------:R-:W-:-:S02]  /*2820*/  ISETP.NE.AND P2, PT, R16, 0x1, PT ;  /* 0x000000011000780c */ /* 0x000fc40003f45270 */
[----:B------:R-:W-:Y:S02]  /*2830*/  SEL R5, R11, R14, !P1 ;  /* 0x0000000e0b057207 */ /* 0x000fe40004800000 */
[----:B------:R-:W-:Y:S02]  /*2840*/  SEL R17, R9, R18, !P2 ;  /* 0x0000001209117207 */ /* 0x000fe40005000000 */
[----:B------:R-:W-:Y:S01]  /*2850*/  SEL R7, R13, R20, !P2 ;  /* 0x000000140d077207 */ /* 0x000fe20005000000 */
[----:B-1----:R-:W-:-:S04]  /*2860*/  IMAD.HI.U32 R18, R15, R2, RZ ;  /* 0x000000020f127227 */ /* 0x002fc800078e00ff */
[----:B------:R-:W-:Y:S01]  /*2870*/  IMAD.HI.U32 R6, R17, R2, RZ ;  /* 0x0000000211067227 */ /* 0x000fe200078e00ff */
[----:B------:R-:W-:-:S04]  /*2880*/  @P3 SHF.R.U32.HI R15, RZ, R3, R18 ;  /* 0x00000003ff0f3219 */ /* 0x000fc80000011612 */
[----:B------:R-:W-:Y:S01]  /*2890*/  @P3 SHF.R.U32.HI R17, RZ, R3, R6 ;  /* 0x00000003ff113219 */ /* 0x000fe20000011606 */
[----:B------:R-:W-:-:S04]  /*28a0*/  IMAD R15, R26, R15, RZ ;  /* 0x0000000f1a0f7224 */ /* 0x000fc800078e02ff */
[----:B------:R-:W-:Y:S01]  /*28b0*/  IMAD R6, R26, R17, RZ ;  /* 0x000000111a067224 */ /* 0x000fe200078e02ff */
[----:B------:R-:W-:-:S04]  /*28c0*/  ISETP.GE.AND P1, PT, R5, R15, PT ;  /* 0x0000000f0500720c */ /* 0x000fc80003f26270 */
[----:B------:R-:W-:Y:S01]  /*28d0*/  ISETP.GE.OR P1, PT, R7, R6, P1 ;  /* 0x000000060700720c */ /* 0x000fe20000f26670 */
[----:B------:R-:W-:-:S05]  /*28e0*/  IMAD.HI.U32 R6, R5, R2, RZ ;  /* 0x0000000205067227 */ /* 0x000fca00078e00ff */
[----:B------:R-:W-:-:S04]  /*28f0*/  SHF.R.U32.HI R6, RZ, R3, R6 ;  /* 0x00000003ff067219 */ /* 0x000fc80000011606 */
[----:B------:R-:W-:-:S03]  /*2900*/  SEL R6, R5, R6, !P3 ;  /* 0x0000000605067207 */ /* 0x000fc60005800000 */
[----:B------:R-:W-:-:S04]  /*2910*/  @!P1 IMAD.HI.U32 R14, R7, R2, RZ ;  /* 0x00000002070e9227 */ /* 0x000fc800078e00ff */
[----:B------:R-:W-:Y:S01]  /*2920*/  IMAD.MOV R2, RZ, RZ, -R6 ;  /* 0x000000ffff027224 */ /* 0x000fe200078e0a06 */
[----:B------:R-:W-:-:S03]  /*2930*/  @!P1 SHF.R.U32.HI R14, RZ, R3, R14 ;  /* 0x00000003ff0e9219 */ /* 0x000fc6000001160e */
[----:B------:R-:W-:Y:S01]  /*2940*/  IMAD R2, R26, R2, R5 ;  /* 0x000000021a027224 */ /* 0x000fe200078e0205 */
[----:B------:R-:W-:Y:S02]  /*2950*/  @!P1 SEL R3, R7, R14, !P3 ;  /* 0x0000000e07039207 */ /* 0x000fe40005800000 */
[----:B------:R-:W-:-:S03]  /*2960*/  IADD3 R14, PT, PT, -R5, RZ, RZ ;  /* 0x000000ff050e7210 */ /* 0x000fc60007ffe1ff */
[--C-:B------:R-:W-:Y:S02]  /*2970*/  @!P1 IMAD.IADD R6, R6, 0x1, -R3.reuse ;  /* 0x0000000106069824 */ /* 0x100fe400078e0a03 */
[----:B------:R-:W-:Y:S01]  /*2980*/  @!P1 IMAD R3, R2, R17, R3 ;  /* 0x0000001102039224 */ /* 0x000fe200078e0203 */
[----:B------:R-:W-:Y:S01]  /*2990*/  IADD3 R2, PT, PT, -R7, RZ, RZ ;  /* 0x000000ff07027210 */ /* 0x000fe20007ffe1ff */
[----:B------:R-:W-:Y:S02]  /*29a0*/  @!P1 IMAD R5, R26, R6, R7 ;  /* 0x000000061a059224 */ /* 0x000fe400078e0207 */
[----:B------:R-:W-:Y:S02]  /*29b0*/  IMAD R11, R4, R14, R11 ;  /* 0x0000000e040b7224 */ /* 0x000fe400078e020b */
[----:B------:R-:W-:Y:S02]  /*29c0*/  @!P1 IMAD.MOV.U32 R7, RZ, RZ, R3 ;  /* 0x000000ffff079224 */ /* 0x000fe400078e0003 */
[----:B------:R-:W-:-:S02]  /*29d0*/  IMAD R2, R16, R2, R13 ;  /* 0x0000000210027224 */ /* 0x000fc400078e020d */
[----:B------:R-:W-:Y:S02]  /*29e0*/  IMAD R11, R5, R4, R11 ;  /* 0x00000004050b7224 */ /* 0x000fe400078e020b */
[----:B------:R-:W-:Y:S02]  /*29f0*/  IMAD R13, R7, R16, R2 ;  /* 0x00000010070d7224 */ /* 0x000fe400078e0202 */
.L_x_37:
[----:B------:R-:W2:Y:S02]  /*2a00*/  LDCU UR4, c[0x0][0xb30] ;  /* 0x00016600ff0477ac */ /* 0x000ea40008000800 */
[----:B--2---:R-:W-:-:S09]  /*2a10*/  UISETP.NE.AND UP0, UPT, UR4, 0x1, UPT ;  /* 0x000000010400788c */ /* 0x004fd2000bf05270 */
[----:B------:R-:W-:Y:S05]  /*2a20*/  BRA.U UP0, `(.L_x_38) ;  /* 0x0000000100407547 */ /* 0x000fea000b800000 */
[----:B------:R-:W2:Y:S08]  /*2a30*/  LDC.64 R4, c[0x0][0xb10] ;  /* 0x0002c400ff047b82 */ /* 0x000eb00000000a00 */
[----:B-1----:R-:W1:Y:S08]  /*2a40*/  LDC.64 R2, c[0x0][0xb18] ;  /* 0x0002c600ff027b82 */ /* 0x002e700000000a00 */
[----:B------:R-:W3:Y:S08]  /*2a50*/  LDC R6, c[0x0][0xb20] ;  /* 0x0002c800ff067b82 */ /* 0x000ef00000000800 */
[----:B------:R-:W4:Y:S01]  /*2a60*/  LDC R14, c[0x0][0xb0c] ;  /* 0x0002c300ff0e7b82 */ /* 0x000f220000000800 */
[----:B--2---:R-:W-:-:S05]  /*2a70*/  IMAD.HI.U32 R4, R13, R4, RZ ;  /* 0x000000040d047227 */ /* 0x004fca00078e00ff */
[----:B------:R-:W-:Y:S01]  /*2a80*/  SHF.R.U32.HI R4, RZ, R5, R4 ;  /* 0x00000005ff047219 */ /* 0x000fe20000011604 */
[----:B-1----:R-:W-:Y:S01]  /*2a90*/  IMAD.HI.U32 R3, R11, R3, RZ ;  /* 0x000000030b037227 */ /* 0x002fe200078e00ff */
[----:B------:R-:W-:-:S04]  /*2aa0*/  ISETP.NE.AND P1, PT, R2, 0x1, PT ;  /* 0x000000010200780c */ /* 0x000fc80003f25270 */
[----:B---3--:R-:W-:-:S04]  /*2ab0*/  SHF.R.U32.HI R6, RZ, R6, R3 ;  /* 0x00000006ff067219 */ /* 0x008fc80000011603 */
[----:B------:R-:W-:Y:S02]  /*2ac0*/  SEL R3, R11, R6, !P1 ;  /* 0x000000060b037207 */ /* 0x000fe40004800000 */
[----:B----4-:R-:W-:-:S04]  /*2ad0*/  ISETP.NE.AND P2, PT, R14, 0x1, PT ;  /* 0x000000010e00780c */ /* 0x010fc80003f45270 */
[----:B------:R-:W-:-:S05]  /*2ae0*/  SEL R4, R13, R4, !P2 ;  /* 0x000000040d047207 */ /* 0x000fca0005000000 */
[----:B------:R-:W-:Y:S02]  /*2af0*/  IMAD.IADD R5, R3, 0x1, -R4 ;  /* 0x0000000103057824 */ /* 0x000fe400078e0a04 */
[----:B------:R-:W-:Y:S02]  /*2b00*/  IMAD.IADD R3, R4, 0x1, -R3 ;  /* 0x0000000104037824 */ /* 0x000fe400078e0a03 */
[----:B------:R-:W-:Y:S02]  /*2b10*/  IMAD R13, R5, R14, R13 ;  /* 0x0000000e050d7224 */ /* 0x000fe400078e020d */
[----:B------:R-:W-:-:S07]  /*2b20*/  IMAD R11, R3, R2, R11 ;  /* 0x00000002030b7224 */ /* 0x000fce00078e020b */
.L_x_38:
[----:B------:R-:W-:Y:S01]  /*2b30*/  PLOP3.LUT P4, PT, PT, PT, PT, 0x80, 0x8 ;  /* 0x000000000008781c */ /* 0x000fe20003f8f070 */
[----:B------:R-:W-:Y:S01]  /*2b40*/  IMAD.IADD R21, R13, 0x1, R68 ;  /* 0x000000010d157824 */ /* 0x000fe200078e0244 */
[----:B------:R-:W-:Y:S01]  /*2b50*/  LOP3.LUT R8, R8, 0x1, RZ, 0x3c, !PT ;  /* 0x0000000108087812 */ /* 0x000fe200078e3cff */
[----:B------:R-:W-:Y:S01]  /*2b60*/  IMAD.IADD R19, R11, 0x1, R66 ;  /* 0x000000010b137824 */ /* 0x000fe200078e0242 */
[----:B------:R-:W-:Y:S09]  /*2b70*/  @P0 BRA `(.L_x_39) ;  /* 0xffffffe800980947 */ /* 0x000ff2000383ffff */
[----:B------:R-:W-:Y:S01]  /*2b80*/  UIADD3 UR35, UPT, UPT, UR35, 0x30, URZ ;  /* 0x0000003023237890 */ /* 0x000fe2000fffe0ff */
[----:B-1----:R-:W-:-:S03]  /*2b90*/  SHF.L.U32 R3, R10, 0x1f, RZ ;  /* 0x0000001f0a037819 */ /* 0x002fc600000006ff */
[----:B------:R-:W-:-:S09]  /*2ba0*/  ULEA UR4, UR50, UR35, 0x3 ;  /* 0x0000002332047291 */ /* 0x000fd2000f8e18ff */
[----:B------:R-:W1:Y:S02]  /*2bb0*/  SYNCS.PHASECHK.TRANS64.TRYWAIT P0, [UR4], R3 ;  /* 0x00000003ff0075a7 */ /* 0x000e640008001104 */
[----:B-1----:R-:W-:Y:S05]  /*2bc0*/  @!P0 BRA `(.L_x_40) ;  /* 0x00000054003c8947 */ /* 0x002fea0003800000 */
.L_x_121:
[----:B------:R-:W-:-:S04]  /*2bd0*/  UIADD3 UR5, UPT, UPT, UR50, 0x1, URZ ;  /* 0x0000000132057890 */ /* 0x000fc8000fffe0ff */
[----:B------:R-:W-:-:S04]  /*2be0*/  UISETP.NE.AND UP0, UPT, UR5, 0x6, UPT ;  /* 0x000000060500788c */ /* 0x000fc8000bf05270 */
[----:B------:R-:W-:Y:S02]  /*2bf0*/  USEL UR6, URZ, 0x1, UP0 ;  /* 0x00000001ff067887 */ /* 0x000fe40008000000 */
[----:B------:R-:W-:-:S04]  /*2c00*/  USEL UR5, UR5, URZ, UP0 ;  /* 0x000000ff05057287 */ /* 0x000fc80008000000 */
[----:B------:R-:W-:Y:S01]  /*2c10*/  ULEA UR4, UR5, UR35, 0x3 ;  /* 0x0000002305047291 */ /* 0x000fe2000f8e18ff */
[----:B------:R-:W-:-:S04]  /*2c20*/  LOP3.LUT R2, R10, UR6, RZ, 0x3c, !PT ;  /* 0x000000060a027c12 */ /* 0x000fc8000f8e3cff */
[----:B-1----:R-:W-:-:S04]  /*2c30*/  SHF.L.U32 R3, R2, 0x1f, RZ ;  /* 0x0000001f02037819 */ /* 0x002fc800000006ff */
[----:B------:R-:W1:Y:S02]  /*2c40*/  SYNCS.PHASECHK.TRANS64.TRYWAIT P0, [UR4], R3 ;  /* 0x00000003ff0075a7 */ /* 0x000e640008001104 */
[----:B-1----:R-:W-:Y:S05]  /*2c50*/  @!P0 BRA `(.L_x_41) ;  /* 0x0000005400308947 */ /* 0x002fea0003800000 */
.L_x_123:
        /* <DEDUP_REMOVED lines=9> */
.L_x_125:
        /* <DEDUP_REMOVED lines=9> */
.L_x_127:
        /* <DEDUP_REMOVED lines=9> */
.L_x_129:
[----:B------:R-:W-:-:S04]  /*2e10*/  UIADD3 UR5, UPT, UPT, UR5, 0x1, URZ ;  /* 0x0000000105057890 */ /* 0x000fc8000fffe0ff */
[----:B------:R-:W-:-:S04]  /*2e20*/  UISETP.NE.AND UP0, UPT, UR5, 0x6, UPT ;  /* 0x000000060500788c */ /* 0x000fc8000bf05270 */
[----:B------:R-:W-:Y:S02]  /*2e30*/  USEL UR4, URZ, 0x1, UP0 ;  /* 0x00000001ff047887 */ /* 0x000fe40008000000 */
[----:B------:R-:W-:-:S04]  /*2e40*/  USEL UR5, UR5, URZ, UP0 ;  /* 0x000000ff05057287 */ /* 0x000fc80008000000 */
[----:B------:R-:W-:Y:S01]  /*2e50*/  ULEA UR5, UR5, UR35, 0x3 ;  /* 0x0000002305057291 */ /* 0x000fe2000f8e18ff */
[----:B-1----:R-:W-:-:S04]  /*2e60*/  LOP3.LUT R3, R2, UR4, RZ, 0x3c, !PT ;  /* 0x0000000402037c12 */ /* 0x002fc8000f8e3cff */
[----:B------:R-:W-:Y:S01]  /*2e70*/  SHF.L.U32 R3, R3, 0x1f, RZ ;  /* 0x0000001f03037819 */ /* 0x000fe200000006ff */
[----:B------:R-:W-:-:S07]  /*2e80*/  IMAD.U32 R0, RZ, RZ, UR5 ;  /* 0x00000005ff007e24 */ /* 0x000fce000f8e00ff */
.L_x_45:
[----:B-1----:R1:W2:Y:S02]  /*2e90*/  SYNCS.PHASECHK.TRANS64.TRYWAIT P0, [R0+URZ], R3 ;  /* 0x00000003000075a7 */ /* 0x0022a400080011ff */
[----:B--2---:R-:W-:Y:S05]  /*2ea0*/  @!P0 NANOSLEEP.SYNCS 0x989680 ;  /* 0x009896800000895d */ /* 0x004fea0003900000 */
[----:B------:R-:W2:Y:S02]  /*2eb0*/  @!P0 SYNCS.PHASECHK.TRANS64 P0, [R0+URZ], R3 ;  /* 0x00000003000085a7 */ /* 0x000ea400080010ff */
[----:B--2---:R-:W-:Y:S05]  /*2ec0*/  @P0 EXIT ;  /* 0x000000000000094d */ /* 0x004fea0003800000 */
[----:B------:R-:W-:Y:S05]  /*2ed0*/  BRA `(.L_x_45) ;  /* 0xfffffffc00ec7947 */ /* 0x000fea000383ffff */
.L_x_21:
[----:B------:R-:W-:-:S04]  /*2ee0*/  UISETP.NE.AND UP1, UPT, UR45, URZ, UPT ;  /* 0x000000ff2d00728c */ /* 0x000fc8000bf25270 */
[----:B------:R-:W-:-:S09]  /*2ef0*/  UISETP.NE.OR UP1, UPT, UR4, 0x1, UP1 ;  /* 0x000000010400788c */ /* 0x000fd20008f25670 */
[----:B------:R-:W-:Y:S05]  /*2f00*/  BRA.U UP1, `(.L_x_46) ;  /* 0x0000000101b07547 */ /* 0x000fea000b800000 */
[----:B------:R-:W-:Y:S01]  /*2f10*/  UMOV UR4, 0x400 ;  /* 0x0000040000047882 */ /* 0x000fe20000000000 */
[----:B------:R-:W-:Y:S01]  /*2f20*/  HFMA2 R2, -RZ, RZ, 0, 5.9604644775390625e-08 ;  /* 0x00000001ff027431 */ /* 0x000fe200000001ff */
[----:B------:R-:W-:Y:S01]  /*2f30*/  ULEA UR45, UR45, UR4, 0x18 ;  /* 0x000000042d2d7291 */ /* 0x000fe2000f8ec0ff */
[----:B------:R-:W-:Y:S01]  /*2f40*/  ISETP.GE.U32.AND P0, PT, R8, 0x2, PT ;  /* 0x000000020800780c */ /* 0x000fe20003f06070 */
[----:B------:R-:W-:Y:S02]  /*2f50*/  IMAD.MOV.U32 R3, RZ, RZ, RZ ;  /* 0x000000ffff037224 */ /* 0x000fe400078e00ff */
[----:B------:R-:W-:Y:S02]  /*2f60*/  UIADD3 UR6, UPT, UPT, UR45, 0xa8, URZ ;  /* 0x000000a82d067890 */ /* 0x000fe4000fffe0ff */
[----:B------:R-:W-:Y:S02]  /*2f70*/  UIADD3 UR7, UPT, UPT, UR45, 0xa0, URZ ;  /* 0x000000a02d077890 */ /* 0x000fe4000fffe0ff */
[----:B------:R-:W-:-:S12]  /*2f80*/  UPRMT UR6, URZ, 0x654, UR6 ;  /* 0x00000654ff067896 */ /* 0x000fd80008000006 */
.L_x_49:
[----:B------:R-:W-:Y:S01]  /*2f90*/  SHF.L.U32 R7, R2, 0x1f, RZ ;  /* 0x0000001f02077819 */ /* 0x000fe200000006ff */
[----:B------:R-:W-:Y:S02]  /*2fa0*/  IMAD.U32 R9, RZ, RZ, UR7 ;  /* 0x00000007ff097e24 */ /* 0x000fe4000f8e00ff */
[----:B------:R-:W-:Y:S01]  /*2fb0*/  @!P0 IMAD.MOV.U32 R5, RZ, RZ, 0x10 ;  /* 0x00000010ff058424 */ /* 0x000fe200078e00ff */
[----:B------:R-:W2:Y:S02]  /*2fc0*/  SYNCS.PHASECHK.TRANS64.TRYWAIT P1, [UR45+0xa8], R7 ;  /* 0x0000a807ff0075a7 */ /* 0x000ea4000802112d */
[----:B------:R-:W-:-:S04]  /*2fd0*/  PRMT R9, R8, 0x654, R9 ;  /* 0x0000065408097816 */ /* 0x000fc80000000009 */
[----:B------:R-:W-:Y:S01]  /*2fe0*/  SEL R0, R9, R0, !P0 ;  /* 0x0000000009007207 */ /* 0x000fe20004000000 */
[----:B--2---:R-:W-:Y:S06]  /*2ff0*/  @!P1 BRA `(.L_x_47) ;  /* 0x0000005000a89947 */ /* 0x004fec0003800000 */
.L_x_131:
[----:B------:R-:W-:Y:S01]  /*3000*/  UIADD3 UR4, UPT, UPT, UR45, 0xe0, URZ ;  /* 0x000000e02d047890 */ /* 0x000fe2000fffe0ff */
[----:B------:R3:W-:Y:S01]  /*3010*/  @!P0 SYNCS.ARRIVE.TRANS64.RED RZ, [R0+URZ], R5 ;  /* 0x0000000500ff89a7 */ /* 0x0007e200080004ff */
[----:B------:R-:W-:Y:S01]  /*3020*/  UIADD3 UR5, UPT, UPT, UR45, 0xa0, URZ ;  /* 0x000000a02d057890 */ /* 0x000fe2000fffe0ff */
[----:B------:R-:W-:-:S08]  /*3030*/  LOP3.LUT R2, R2, 0x1, RZ, 0x3c, !PT ;  /* 0x0000000102027812 */ /* 0x000fd000078e3cff */
[----:B------:R-:W-:Y:S06]  /*3040*/  UGETNEXTWORKID.BROADCAST [UR4], [UR5] ;  /* 0x00000000040073ca */ /* 0x000fec0008000100 */
[----:B---3--:R-:W-:-:S04]  /*3050*/  SHF.L.U32 R5, R3, 0x1f, RZ ;  /* 0x0000001f03057819 */ /* 0x008fc800000006ff */
[----:B------:R-:W3:Y:S02]  /*3060*/  SYNCS.PHASECHK.TRANS64.TRYWAIT P1, [UR45+0xa0], R5 ;  /* 0x0000a005ff0075a7 */ /* 0x000ee4000802112d */
[----:B---3--:R-:W-:Y:S05]  /*3070*/  @!P1 BRA `(.L_x_48) ;  /* 0x0000005000a09947 */ /* 0x008fea0003800000 */
.L_x_133:
[----:B--2---:R-:W2:Y:S01]  /*3080*/  LDS.128 R4, [UR45+0xe0] ;  /* 0x0000e02dff047984 */ /* 0x004ea20008000c00 */
[----:B------:R-:W-:Y:S01]  /*3090*/  LOP3.LUT R3, R3, 0x1, RZ, 0x3c, !PT ;  /* 0x0000000103037812 */ /* 0x000fe200078e3cff */
[----:B------:R-:W-:Y:S01]  /*30a0*/  @!PT LDS RZ, [RZ] ;  /* 0x00000000fffff984 */ /* 0x000fe20000000800 */
[----:B------:R-:W-:Y:S01]  /*30b0*/  @!PT LDS RZ, [RZ] ;  /* 0x00000000fffff984 */ /* 0x000fe20000000800 */
[----:B------:R-:W-:Y:S01]  /*30c0*/  @!PT LDS RZ, [RZ] ;  /* 0x00000000fffff984 */ /* 0x000fe20000000800 */
[----:B------:R-:W-:Y:S01]  /*30d0*/  @!PT LDS RZ, [RZ] ;  /* 0x00000000fffff984 */ /* 0x000fe20000000800 */
[----:B------:R3:W-:Y:S06]  /*30e0*/  MEMBAR.ALL.CTA ;  /* 0x0000000000007992 */ /* 0x0007ec0000008000 */
[----:B---3--:R-:W3:Y:S02]  /*30f0*/  FENCE.VIEW.ASYNC.S ;  /* 0x00000000000073c6 */ /* 0x008ee40000000000 */
[----:B---3--:R-:W-:Y:S01]  /*3100*/  SYNCS.ARRIVE.TRANS64.RED.A1T0 RZ, [UR6], RZ ;  /* 0x000000ffffff79a7 */ /* 0x008fe20008100406 */
[----:B--2---:R-:W-:-:S13]  /*3110*/  LOP3.LUT P1, RZ, R6, 0x1, RZ, 0xc0, !PT ;  /* 0x0000000106ff7812 */ /* 0x004fda000782c0ff */
[----:B------:R-:W-:Y:S05]  /*3120*/  @P1 BRA `(.L_x_49) ;  /* 0xfffffffc00981947 */ /* 0x000fea000383ffff */
[----:B------:R-:W-:-:S04]  /*3130*/  SHF.L.U32 R0, R2, 0x1f, RZ ;  /* 0x0000001f02007819 */ /* 0x000fc800000006ff */
[----:B------:R-:W2:Y:S02]  /*3140*/  SYNCS.PHASECHK.TRANS64 P0, [UR45+0xa8], R0 ;  /* 0x0000a800ff0075a7 */ /* 0x000ea4000800102d */
[----:B-12---:R-:W-:Y:S05]  /*3150*/  @P0 EXIT ;  /* 0x000000000000094d */ /* 0x006fea0003800000 */
[----:B------:R-:W-:-:S07]  /*3160*/  MOV R0, UR45 ;  /* 0x0000002d00007c02 */ /* 0x000fce0008000f00 */
.L_x_50:
[----:B-1----:R-:W-:-:S04]  /*3170*/  SHF.L.U32 R3, R2, 0x1f, RZ ;  /* 0x0000001f02037819 */ /* 0x002fc800000006ff */
[----:B------:R1:W2:Y:S03]  /*3180*/  SYNCS.PHASECHK.TRANS64.TRYWAIT P0, [R0+URZ+0xa8], R3 ;  /* 0x0000a803000075a7 */ /* 0x0002a600080011ff */
[----:B--2---:R-:W-:Y:S05]  /*3190*/  @!P0 NANOSLEEP.SYNCS 0x989680 ;  /* 0x009896800000895d */ /* 0x004fea0003900000 */
[----:B------:R-:W2:Y:S02]  /*31a0*/  @!P0 SYNCS.PHASECHK.TRANS64 P0, [R0+URZ+0xa8], R3 ;  /* 0x0000a803000085a7 */ /* 0x000ea400080010ff */
[----:B--2---:R-:W-:Y:S05]  /*31b0*/  @P0 EXIT ;  /* 0x000000000000094d */ /* 0x004fea0003800000 */
[----:B------:R-:W-:Y:S05]  /*31c0*/  BRA `(.L_x_50) ;  /* 0xfffffffc00e87947 */ /* 0x000fea000383ffff */
.L_x_46:
[----:B------:R-:W-:Y:S05]  /*31d0*/  BRA.U UP4, `(.L_x_51) ;  /* 0x0000001104047547 */ /* 0x000fea000b800000 */
[----:B------:R-:W-:Y:S01]  /*31e0*/  UMOV UR4, 0x40 ;  /* 0x0000004000047882 */ /* 0x000fe20000000000 */
[----:B------:R-:W-:Y:S01]  /*31f0*/  NOP ;  /* 0x0000000000007918 */ /* 0x000fe20000000000 */
[----:B------:R-:W-:Y:S01]  /*3200*/  ULEA UR4, UR45, UR4, 0x18 ;  /* 0x000000042d047291 */ /* 0x000fe2000f8ec0ff */
[----:B------:R-:W-:Y:S02]  /*3210*/  UMOV UR5, 0x400 ;  /* 0x0000040000057882 */ /* 0x000fe40000000000 */
[----:B------:R-:W-:-:S06]  /*3220*/  ULEA UR45, UR45, UR5, 0x18 ;  /* 0x000000052d2d7291 */ /* 0x000fcc000f8ec0ff */
[----:B------:R-:W2:Y:S02]  /*3230*/  LDS.U8 R2, [UR4+0x1c] ;  /* 0x00001c04ff027984 */ /* 0x000ea40008000000 */
[----:B--2---:R-:W-:-:S13]  /*3240*/  ISETP.NE.AND P0, PT, R2, RZ, PT ;  /* 0x000000ff0200720c */ /* 0x004fda0003f05270 */
[----:B------:R-:W-:Y:S05]  /*3250*/  @P0 BRA `(.L_x_52) ;  /* 0x0000000000580947 */ /* 0x000fea0003800000 */
[----:B------:R-:W-:-:S13]  /*3260*/  ELECT P0, URZ, PT ;  /* 0x0000000000ff782f */ /* 0x000fda0003800000 */
[----:B------:R-:W-:Y:S05]  /*3270*/  @!P0 BRA `(.L_x_53) ;  /* 0x0000000000608947 */ /* 0x000fea0003800000 */
[----:B------:R-:W-:Y:S01]  /*3280*/  UMOV UR5, 0x10 ;  /* 0x0000001000057882 */ /* 0x000fe20000000000 */
[----:B------:R-:W-:Y:S01]  /*3290*/  HFMA2 R2, -RZ, RZ, 0, 5.9604644775390625e-08 ;  /* 0x00000001ff027431 */ /* 0x000fe200000001ff */
[----:B------:R-:W-:-:S03]  /*32a0*/  MOV R3, 0xffff ;  /* 0x0000ffff00037802 */ /* 0x000fc60000000f00 */
[----:B------:R-:W-:Y:S04]  /*32b0*/  DEPBAR.LE SB2, 0x36 ;  /* 0x0000ad800000791a */ /* 0x000fe80000000000 */
[----:B------:R-:W2:Y:S02]  /*32c0*/  UTCATOMSWS.FIND_AND_SET.ALIGN UP0, UR5, UR5 ;  /* 0x00000005000575e3 */ /* 0x000ea40008000800 */
[----:B--2---:R-:W-:Y:S01]  /*32d0*/  MOV R4, UR5 ;  /* 0x0000000500047c02 */ /* 0x004fe20008000f00 */
[----:B------:R-:W-:Y:S06]  /*32e0*/  BRA.U UP0, `(.L_x_54) ;  /* 0x0000000100187547 */ /* 0x000fec000b800000 */
.L_x_55:
[----:B------:R-:W-:Y:S05]  /*32f0*/  NANOSLEEP 0x64 ;  /* 0x000000640000795d */ /* 0x000fea0003800000 */
[----:B------:R-:W-:-:S05]  /*3300*/  UMOV UR5, 0x10 ;  /* 0x0000001000057882 */ /* 0x000fca0000000000 */
[----:B------:R-:W-:Y:S04]  /*3310*/  DEPBAR.LE SB2, 0x36 ;  /* 0x0000ad800000791a */ /* 0x000fe80000000000 */
[----:B------:R-:W2:Y:S02]  /*3320*/  UTCATOMSWS.FIND_AND_SET.ALIGN UP0, UR5, UR5 ;  /* 0x00000005000575e3 */ /* 0x000ea40008000800 */
[----:B--2---:R-:W-:Y:S01]  /*3330*/  MOV R4, UR5 ;  /* 0x0000000500047c02 */ /* 0x004fe20008000f00 */
[----:B------:R-:W-:Y:S05]  /*3340*/  BRA.U !UP0, `(.L_x_55) ;  /* 0xfffffffd08e87547 */ /* 0x000fea000b83ffff */
.L_x_54:
[-C--:B------:R-:W-:Y:S02]  /*3350*/  SHF.L.U32 R3, R3, R4.reuse, RZ ;  /* 0x0000000403037219 */ /* 0x080fe400000006ff */
[----:B------:R-:W-:Y:S01]  /*3360*/  SHF.L.U32 R2, R2, R4, RZ ;  /* 0x0000000402027219 */ /* 0x000fe200000006ff */
[----:B------:R-:W-:Y:S02]  /*3370*/  IMAD.SHL.U32 R4, R4, 0x20, RZ ;  /* 0x0000002004047824 */ /* 0x000fe400078e00ff */
[----:B------:R2:W-:Y:S04]  /*3380*/  ATOMS.OR RZ, [UR4+0x14], R3 ;  /* 0x00001403ffff798c */ /* 0x0005e8000b000004 */
[----:B------:R2:W-:Y:S04]  /*3390*/  ATOMS.OR RZ, [UR4+0x18], R2 ;  /* 0x00001802ffff798c */ /* 0x0005e8000b000004 */
[----:B------:R2:W-:Y:S01]  /*33a0*/  STS [UR45+0xf0], R4 ;  /* 0x0000f004ff007988 */ /* 0x0005e2000800082d */
[----:B------:R-:W-:Y:S05]  /*33b0*/  BRA `(.L_x_53) ;  /* 0x0000000000107947 */ /* 0x000fea0003800000 */
.L_x_52:
[----:B------:R-:W-:-:S05]  /*33c0*/  MOV R2, 0xffffffff ;  /* 0xffffffff00027802 */ /* 0x000fca0000000f00 */
[----:B------:R2:W-:Y:S02]  /*33d0*/  STS [UR45+0xf0], R2 ;  /* 0x0000f002ff007988 */ /* 0x0005e4000800082d */
[----:B--2---:R-:W-:Y:S02]  /*33e0*/  MOV R2, 0x3400 ;  /* 0x0000340000027802 */ /* 0x004fe40000000f00 */
[----:B-1---5:R-:W-:Y:S05]  /*33f0*/  CALL.REL.NOINC `($__internal_1_$__cuda_sm10x_tcgen05_guardrail_trap_phase_invalid_during_alloc) ;  /* 0x0000005400407944 */ /* 0x022fea0003c00000 */
.L_x_53:
[----:B------:R-:W-:Y:S05]  /*3400*/  WARPSYNC.ALL ;  /* 0x0000000000007948 */ /* 0x000fea0003800000 */
[----:B------:R-:W3:Y:S01]  /*3410*/  S2UR UR7, SR_CgaCtaId ;  /* 0x00000000000779c3 */ /* 0x000ee20000008800 */
[----:B------:R-:W-:Y:S01]  /*3420*/  UMOV UR4, 0x400 ;  /* 0x0000040000047882 */ /* 0x000fe20000000000 */
[----:B------:R-:W-:-:S06]  /*3430*/  NOP ;  /* 0x0000000000007918 */ /* 0x000fcc0000000000 */
[----:B------:R-:W-:Y:S06]  /*3440*/  BAR.ARV 0x6, 0xa0 ;  /* 0x0182800000007b1d */ /* 0x000fec0000002000 */
[----:B------:R-:W4:Y:S01]  /*3450*/  LDCU UR8, c[0x0][0x390] ;  /* 0x00007200ff0877ac */ /* 0x000f220008000800 */
[----:B------:R-:W-:Y:S01]  /*3460*/  LOP3.LUT R0, R0, 0xffff, RZ, 0xc0, !PT ;  /* 0x0000ffff00007812 */ /* 0x000fe200078ec0ff */
[----:B------:R-:W-:Y:S02]  /*3470*/  IMAD.MOV.U32 R9, RZ, RZ, 0x1 ;  /* 0x00000001ff097424 */ /* 0x000fe400078e00ff */
[----:B------:R-:W-:Y:S01]  /*3480*/  IMAD.MOV.U32 R8, RZ, RZ, RZ ;  /* 0x000000ffff087224 */ /* 0x000fe200078e00ff */
[----:B------:R-:W-:Y:S01]  /*3490*/  R2UR UR10, R0 ;  /* 0x00000000000a72ca */ /* 0x000fe200000e0000 */
[----:B--2---:R-:W-:Y:S01]  /*34a0*/  IMAD.MOV.U32 R3, RZ, RZ, RZ ;  /* 0x000000ffff037224 */ /* 0x004fe200078e00ff */
[----:B------:R-:W-:Y:S01]  /*34b0*/  UMOV UR19, URZ ;  /* 0x000000ff00137c82 */ /* 0x000fe20008000000 */
[----:B------:R-:W-:Y:S01]  /*34c0*/  UMOV UR18, URZ ;  /* 0x000000ff00127c82 */ /* 0x000fe20008000000 */
[----:B------:R-:W-:Y:S01]  /*34d0*/  UMOV UR34, 0x0 ;  /* 0x0000000000227882 */ /* 0x000fe20000000000 */
[----:B---3--:R-:W-:Y:S01]  /*34e0*/  ULEA UR7, UR7, UR4, 0x18 ;  /* 0x0000000407077291 */ /* 0x008fe2000f8ec0ff */
[----:B------:R-:W2:Y:S03]  /*34f0*/  LDCU UR4, c[0x0][0x390] ;  /* 0x00007200ff0477ac */ /* 0x000ea60008000800 */
[----:B------:R-:W-:-:S02]  /*3500*/  UIADD3 UR12, UPT, UPT, UR7, 0x6800, URZ ;  /* 0x00006800070c7890 */ /* 0x000fc4000fffe0ff */
[----:B----4-:R-:W-:-:S03]  /*3510*/  UIADD3 UR8, UPT, UPT, UR8, 0x3f, URZ ;  /* 0x0000003f08087890 */ /* 0x010fc6000fffe0ff */
[----:B------:R-:W3:Y:S01]  /*3520*/  LDS R2, [UR7+0xf0] ;  /* 0x0000f007ff027984 */ /* 0x000ee20008000800 */
[----:B------:R-:W-:Y:S02]  /*3530*/  UIADD3 UR13, UPT, UPT, UR7, 0x1e800, URZ ;  /* 0x0001e800070d7890 */ /* 0x000fe4000fffe0ff */
[----:B------:R-:W-:Y:S02]  /*3540*/  USHF.R.S32.HI UR6, URZ, 0x1f, UR8 ;  /* 0x0000001fff067899 */ /* 0x000fe40008011408 */
[----:B------:R-:W-:Y:S02]  /*3550*/  USHF.R.U32.HI UR12, URZ, 0x4, UR12 ;  /* 0x00000004ff0c7899 */ /* 0x000fe4000801160c */
[----:B------:R-:W-:Y:S02]  /*3560*/  ULEA.HI UR6, UR6, UR8, URZ, 0x6 ;  /* 0x0000000806067291 */ /* 0x000fe4000f8f30ff */
[----:B------:R-:W-:Y:S02]  /*3570*/  USHF.R.U32.HI UR13, URZ, 0x4, UR13 ;  /* 0x00000004ff0d7899 */ /* 0x000fe4000801160d */
[----:B------:R-:W-:-:S02]  /*3580*/  USHF.R.S32.HI UR6, URZ, 0x6, UR6 ;  /* 0x00000006ff067899 */ /* 0x000fc40008011406 */
[----:B------:R-:W-:Y:S02]  /*3590*/  UIADD3 UR5, UPT, UPT, UR7, 0xa8, URZ ;  /* 0x000000a807057890 */ /* 0x000fe4000fffe0ff */
[----:B------:R-:W-:Y:S02]  /*35a0*/  UISETP.LT.AND UP0, UPT, UR6, 0x1, UPT ;  /* 0x000000010600788c */ /* 0x000fe4000bf01270 */
[----:B------:R-:W-:Y:S02]  /*35b0*/  ULOP3.LUT UR12, UR12, 0x3fff, URZ, 0xc0, !UPT ;  /* 0x00003fff0c0c7892 */ /* 0x000fe4000f8ec0ff */
[----:B------:R-:W-:Y:S02]  /*35c0*/  ULOP3.LUT UR13, UR13, 0x3fff, URZ, 0xc0, !UPT ;  /* 0x00003fff0d0d7892 */ /* 0x000fe4000f8ec0ff */
[----:B------:R-:W-:Y:S01]  /*35d0*/  USEL UR11, UR6, 0x1, !UP0 ;  /* 0x00000001060b7887 */ /* 0x000fe2000c000000 */
[----:B------:R-:W-:Y:S01]  /*35e0*/  UMOV UR35, 0x4118910 ;  /* 0x0411891000237882 */ /* 0x000fe20000000000 */
        /* <DEDUP_REMOVED lines=8> */
[----:B------:R-:W-:-:S02]  /*3670*/  UPRMT UR5, URZ, 0x654, UR5 ;  /* 0x00000654ff057896 */ /* 0x000fc40008000005 */
[----:B------:R-:W-:Y:S02]  /*3680*/  ULOP3.LUT UR12, UR12, 0x2000000, URZ, 0xfc, !UPT ;  /* 0x020000000c0c7892 */ /* 0x000fe4000f8efcff */
[----:B------:R-:W-:Y:S02]  /*3690*/  ULOP3.LUT UR13, UR13, 0x2000000, URZ, 0xfc, !UPT ;  /* 0x020000000d0d7892 */ /* 0x000fe4000f8efcff */
[----:B------:R-:W-:Y:S01]  /*36a0*/  UIADD3 UR11, UPT, UPT, -UR11, URZ, URZ ;  /* 0x000000ff0b0b7290 */ /* 0x000fe2000fffe1ff */
[C---:B---3--:R-:W-:Y:S01]  /*36b0*/  VIADD R5, R2.reuse, 0x40 ;  /* 0x0000004002057836 */ /* 0x048fe20000000000 */
[----:B------:R-:W-:Y:S01]  /*36c0*/  LOP3.LUT R4, R2, 0xffff, RZ, 0xc0, !PT ;  /* 0x0000ffff02047812 */ /* 0x000fe200078ec0ff */
[----:B--2---:R-:W-:Y:S01]  /*36d0*/  UISETP.GE.AND UP3, UPT, UR4, 0x1, UPT ;  /* 0x000000010400788c */ /* 0x004fe2000bf66270 */
[----:B------:R-:W-:Y:S02]  /*36e0*/  UMOV UR24, 0x0 ;  /* 0x0000000000187882 */ /* 0x000fe40000000000 */
[----:B------:R-:W-:Y:S01]  /*36f0*/  LOP3.LUT R5, R5, 0xffff, RZ, 0xc0, !PT ;  /* 0x0000ffff05057812 */ /* 0x000fe200078ec0ff */
[----:B------:R-:W-:Y:S01]  /*3700*/  UMOV UR25, 0x4118910 ;  /* 0x0411891000197882 */ /* 0x000fe20000000000 */
[----:B------:R-:W-:Y:S01]  /*3710*/  UMOV UR22, 0x0 ;  /* 0x0000000000167882 */ /* 0x000fe20000000000 */
[----:B------:R-:W-:Y:S01]  /*3720*/  UMOV UR23, 0x4118910 ;  /* 0x0411891000177882 */ /* 0x000fe20000000000 */
[----:B------:R-:W-:Y:S01]  /*3730*/  UMOV UR20, 0x0 ;  /* 0x0000000000147882 */ /* 0x000fe20000000000 */
[----:B------:R2:W-:Y:S01]  /*3740*/  STL.64 [R1], R4 ;  /* 0x0000000401007387 */ /* 0x0005e20000100a00 */
[----:B------:R-:W-:-:S05]  /*3750*/  UMOV UR21, 0x4118910 ;  /* 0x0411891000157882 */ /* 0x000fca0000000000 */
.L_x_62:
[----:B--2---:R-:W-:-:S04]  /*3760*/  SHF.L.U32 R5, R8, 0x1f, RZ ;  /* 0x0000001f08057819 */ /* 0x004fc800000006ff */
[----:B------:R-:W2:Y:S02]  /*3770*/  SYNCS.PHASECHK.TRANS64.TRYWAIT P0, [UR7+0xa0], R5 ;  /* 0x0000a005ff0075a7 */ /* 0x000ea40008001107 */
[----:B--23--:R-:W-:Y:S05]  /*3780*/  @!P0 BRA `(.L_x_56) ;  /* 0x0000004800f48947 */ /* 0x00cfea0003800000 */
.L_x_135:
[----:B--2---:R-:W2:Y:S01]  /*3790*/  LDS.128 R4, [UR7+0xe0] ;  /* 0x0000e007ff047984 */ /* 0x004ea20008000c00 */
[----:B------:R-:W-:Y:S01]  /*37a0*/  ULEA UR9, UR19, UR7, 0x3 ;  /* 0x0000000713097291 */ /* 0x000fe2000f8e18ff */
[----:B------:R-:W-:Y:S01]  /*37b0*/  SHF.L.U32 R0, R9, 0x1f, RZ ;  /* 0x0000001f09007819 */ /* 0x000fe200000006ff */
[----:B------:R-:W-:Y:S01]  /*37c0*/  @!PT LDS RZ, [RZ] ;  /* 0x00000000fffff984 */ /* 0x000fe20000000800 */
[----:B------:R-:W-:Y:S01]  /*37d0*/  @!PT LDS RZ, [RZ] ;  /* 0x00000000fffff984 */ /* 0x000fe20000000800 */
[----:B------:R-:W-:Y:S01]  /*37e0*/  @!PT LDS RZ, [RZ] ;  /* 0x00000000fffff984 */ /* 0x000fe20000000800 */
[----:B------:R-:W-:Y:S01]  /*37f0*/  @!PT LDS RZ, [RZ] ;  /* 0x00000000fffff984 */ /* 0x000fe20000000800 */
[----:B------:R3:W-:Y:S06]  /*3800*/  MEMBAR.ALL.CTA ;  /* 0x0000000000007992 */ /* 0x0007ec0000008000 */
[----:B---3--:R-:W3:Y:S02]  /*3810*/  FENCE.VIEW.ASYNC.S ;  /* 0x00000000000073c6 */ /* 0x008ee40000000000 */
[----:B---3--:R-:W-:Y:S01]  /*3820*/  SYNCS.ARRIVE.TRANS64.RED.A1T0 RZ, [UR5], RZ ;  /* 0x000000ffffff79a7 */ /* 0x008fe20008100405 */
[----:B------:R-:W3:Y:S01]  /*3830*/  SYNCS.PHASECHK.TRANS64.TRYWAIT P0, [UR9+0xc0], R0 ;  /* 0x0000c000ff0075a7 */ /* 0x000ee20008001109 */
[----:B--2---:R-:W-:Y:S01]  /*3840*/  LOP3.LUT P3, RZ, R6, 0x1, RZ, 0xc0, !PT ;  /* 0x0000000106ff7812 */ /* 0x004fe2000786c0ff */
[----:B---3--:R-:W-:-:S12]  /*3850*/  @!P0 BRA `(.L_x_57) ;  /* 0x0000004800d88947 */ /* 0x008fd80003800000 */
.L_x_137:
[----:B------:R-:W-:Y:S05]  /*3860*/  BRA.U !UP3, `(.L_x_58) ;  /* 0x000000050b507547 */ /* 0x000fea000b800000 */
[----:B--2---:R-:W-:Y:S01]  /*3870*/  IMAD.U32 R0, RZ, RZ, UR19 ;  /* 0x00000013ff007e24 */ /* 0x004fe2000f8e00ff */
[----:B------:R-:W-:-:S04]  /*3880*/  ULEA UR4, UR18, UR7, 0x3 ;  /* 0x0000000712047291 */ /* 0x000fc8000f8e18ff */
[----:B------:R-:W-:Y:S02]  /*3890*/  LEA R4, R0, R1, 0x2 ;  /* 0x0000000100047211 */ /* 0x000fe400078e10ff */
[----:B------:R-:W-:-:S04]  /*38a0*/  SHF.L.U32 R0, R3, 0x1f, RZ ;  /* 0x0000001f03007819 */ /* 0x000fc800000006ff */
[----:B------:R-:W5:Y:S01]  /*38b0*/  LDL R4, [R4] ;  /* 0x0000000004047983 */ /* 0x000f620000100800 */
[----:B------:R2:W3:Y:S01]  /*38c0*/  SYNCS.PHASECHK.TRANS64.TRYWAIT P2, [UR4], R0 ;  /* 0x00000000ff0075a7 */ /* 0x0004e20008041104 */
[----:B------:R-:W-:Y:S01]  /*38d0*/  UPLOP3.LUT UP4, UPT, UPT, UPT, UPT, 0x40, 0x4 ;  /* 0x000000000004789c */ /* 0x000fe20003f8e870 */
[----:B------:R-:W-:Y:S01]  /*38e0*/  UMOV UR17, UR11 ;  /* 0x0000000b00117c82 */ /* 0x000fe20008000000 */
[----:B------:R-:W-:Y:S01]  /*38f0*/  UMOV UR16, UR6 ;  /* 0x0000000600107c82 */ /* 0x000fe20008000000 */
[----:B------:R-:W-:-:S08]  /*3900*/  UMOV UR15, UR18 ;  /* 0x00000012000f7c82 */ /* 0x000fd00008000000 */
.L_x_61:
[----:B------:R-:W-:Y:S02]  /*3910*/  UIADD3 UR17, UPT, UPT, UR17, 0x1, URZ ;  /* 0x0000000111117890 */ /* 0x000fe4000fffe0ff */
[----:B----4-:R-:W-:Y:S02]  /*3920*/  ULEA UR8, UR15, UR7, 0x3 ;  /* 0x000000070f087291 */ /* 0x010fe4000f8e18ff */
[----:B------:R-:W-:Y:S01]  /*3930*/  UISETP.NE.AND UP0, UPT, UR17, URZ, UPT ;  /* 0x000000ff1100728c */ /* 0x000fe2000bf05270 */
[----:B---3--:R-:W-:Y:S10]  /*3940*/  @P2 BRA `(.L_x_59) ;  /* 0x00000000000c2947 */ /* 0x008ff40003800000 */
[----:B------:R-:W-:Y:S04]  /*3950*/  SHF.L.U32 R5, R3, 0x1f, RZ ;  /* 0x0000001f03057819 */ /* 0x000fe800000006ff */
[----:B------:R-:W3:Y:S02]  /*3960*/  SYNCS.PHASECHK.TRANS64.TRYWAIT P0, [UR8], R5 ;  /* 0x00000005ff0075a7 */ /* 0x000ee40008001108 */
[----:B---3--:R-:W-:Y:S05]  /*3970*/  @!P0 BRA `(.L_x_60) ;  /* 0x0000004800a88947 */ /* 0x008fea0003800000 */
.L_x_59:
[----:B------:R-:W-:Y:S01]  /*3980*/  UISETP.NE.AND UP1, UPT, UR16, 0x1, UPT ;  /* 0x000000011000788c */ /* 0x000fe2000bf25270 */
[----:B------:R-:W-:Y:S01]  /*3990*/  PLOP3.LUT P2, PT, PT, PT, PT, 0x80, 0x8 ;  /* 0x000000000008781c */ /* 0x000fe20003f4f070 */
[----:B------:R-:W-:Y:S01]  /*39a0*/  UIADD3 UR18, UPT, UPT, UR15, 0x1, URZ ;  /* 0x000000010f127890 */ /* 0x000fe2000fffe0ff */
[----:B------:R-:W-:Y:S03]  /*39b0*/  ELECT P1, URZ, PT ;  /* 0x0000000000ff782f */ /* 0x000fe60003820000 */
[----:B------:R-:W-:Y:S01]  /*39c0*/  UISETP.NE.AND UP2, UPT, UR18, 0x6, UPT ;  /* 0x000000061200788c */ /* 0x000fe2000bf45270 */
[----:B------:R-:W-:Y:S01]  /*39d0*/  PLOP3.LUT P0, PT, PT, PT, UP1, 0x80, 0x8 ;  /* 0x000000000008781c */ /* 0x000fe20003f0f018 */
[----:B------:R-:W-:Y:S02]  /*39e0*/  ULEA UR36, UR15, UR13, 0xa ;  /* 0x0000000d0f247291 */ /* 0x000fe4000f8e50ff */
[----:B------:R-:W-:Y:S02]  /*39f0*/  USEL UR14, URZ, 0x1, UP2 ;  /* 0x00000001ff0e7887 */ /* 0x000fe40009000000 */
[----:B------:R-:W-:Y:S02]  /*3a00*/  USEL UR18, UR18, URZ, UP2 ;  /* 0x000000ff12127287 */ /* 0x000fe40009000000 */
[----:B------:R-:W-:Y:S02]  /*3a10*/  ULEA UR38, UR15, UR12, 0xa ;  /* 0x0000000c0f267291 */ /* 0x000fe4000f8e50ff */
[----:B------:R-:W-:Y:S01]  /*3a20*/  @UP1 ULEA UR4, UR18, UR7, 0x3 ;  /* 0x0000000712041291 */ /* 0x000fe2000f8e18ff */
[----:B------:R-:W-:Y:S01]  /*3a30*/  LOP3.LUT R3, R3, UR14, RZ, 0x3c, !PT ;  /* 0x0000000e03037c12 */ /* 0x000fe2000f8e3cff */
[----:B-1----:R-:W-:Y:S02]  /*3a40*/  UIADD3 UR48, UPT, UPT, UR36, 0x40, URZ ;  /* 0x0000004024307890 */ /* 0x002fe4000fffe0ff */
[----:B------:R-:W-:Y:S01]  /*3a50*/  UIADD3 UR42, UPT, UPT, UR38, 0x40, URZ ;  /* 0x00000040262a7890 */ /* 0x000fe2000fffe0ff */
[----:B--2---:R-:W-:Y:S01]  /*3a60*/  @P0 SHF.L.U32 R0, R3, 0x1f, RZ ;  /* 0x0000001f03000819 */ /* 0x004fe200000006ff */
[----:B------:R-:W-:Y:S02]  /*3a70*/  UIADD3 UR46, UPT, UPT, UR36, 0x80, URZ ;  /* 0x00000080242e7890 */ /* 0x000fe4000fffe0ff */
[----:B------:R-:W-:Y:S01]  /*3a80*/  UIADD3 UR40, UPT, UPT, UR38, 0x80, URZ ;  /* 0x0000008026287890 */ /* 0x000fe2000fffe0ff */
[----:B------:R4:W1:Y:S01]  /*3a90*/  @P0 SYNCS.PHASECHK.TRANS64.TRYWAIT P2, [UR4], R0 ;  /* 0x00000000ff0005a7 */ /* 0x0008620008041104 */
[----:B------:R-:W-:Y:S02]  /*3aa0*/  ELECT P0, URZ, PT ;  /* 0x0000000000ff782f */ /* 0x000fe40003800000 */
[C---:B-----5:R-:W-:Y:S01]  /*3ab0*/  @P1 R2UR.BROADCAST UR4, R4.reuse ;  /* 0x00000000040412ca */ /* 0x060fe200008e0000 */
[----:B------:R-:W-:Y:S10]  /*3ac0*/  UIADD3 UR44, UPT, UPT, UR36, 0xc0, URZ ;  /* 0x000000c0242c7890 */ /* 0x000ff4000fffe0ff */
[C---:B------:R-:W-:Y:S02]  /*3ad0*/  @P0 R2UR.BROADCAST UR14, R4.reuse ;  /* 0x00000000040e02ca */ /* 0x040fe400008e0000 */
[----:B------:R-:W-:Y:S01]  /*3ae0*/  ELECT P0, URZ, PT ;  /* 0x0000000000ff782f */ /* 0x000fe20003800000 */
[----:B------:R-:W-:Y:S02]  /*3af0*/  UIADD3 UR8, UPT, UPT, UR8, 0x30, URZ ;  /* 0x0000003008087890 */ /* 0x000fe4000fffe0ff */
[----:B------:R-:W-:Y:S01]  /*3b00*/  UIADD3 UR16, UPT, UPT, UR16, -0x1, URZ ;  /* 0xffffffff10107890 */ /* 0x000fe2000fffe0ff */
[----:B------:R-:W-:Y:S01]  /*3b10*/  UMOV UR37, 0x20004020 ;  /* 0x2000402000257882 */ /* 0x000fe20000000000 */
[----:B------:R-:W-:Y:S01]  /*3b20*/  UMOV UR39, 0x20004020 ;  /* 0x2000402000277882 */ /* 0x000fe20000000000 */
[----:B------:R-:W-:Y:S01]  /*3b30*/  UMOV UR49, 0x20004020 ;  /* 0x2000402000317882 */ /* 0x000fe20000000000 */
[----:B------:R-:W-:Y:S01]  /*3b40*/  UMOV UR43, 0x20004020 ;  /* 0x20004020002b7882 */ /* 0x000fe20000000000 */
[----:B------:R2:W-:Y:S01]  /*3b50*/  UTCHMMA gdesc[UR38], gdesc[UR36], tmem[UR4], tmem[UR34], idesc[UR35], UP4 ;  /* 0x00ff2224260075ea */ /* 0x0005e2000a000004 */
[----:B------:R-:W-:Y:S02]  /*3b60*/  UPLOP3.LUT UP4, UPT, UPT, UPT, UPT, 0x80, 0x8 ;  /* 0x000000000008789c */ /* 0x000fe40003f8f070 */
[----:B------:R3:W-:Y:S01]  /*3b70*/  UTCHMMA gdesc[UR42], gdesc[UR48], tmem[UR14], tmem[UR32], idesc[UR33], UPT ;  /* 0x00ff20302a0075ea */ /* 0x0007e2000b80000e */
[----:B------:R-:W-:Y:S01]  /*3b80*/  UMOV UR47, 0x20004020 ;  /* 0x20004020002f7882 */ /* 0x000fe20000000000 */
[----:B------:R-:W-:Y:S01]  /*3b90*/  UMOV UR41, 0x20004020 ;  /* 0x2000402000297882 */ /* 0x000fe20000000000 */
[----:B------:R-:W-:Y:S01]  /*3ba0*/  UMOV UR45, 0x20004020 ;  /* 0x20004020002d7882 */ /* 0x000fe20000000000 */
[----:B------:R-:W-:Y:S01]  /*3bb0*/  UMOV UR15, UR18 ;  /* 0x00000012000f7c82 */ /* 0x000fe20008000000 */
[C---:B--2---:R-:W-:Y:S02]  /*3bc0*/  @P0 R2UR.BROADCAST UR4, R4.reuse ;  /* 0x00000000040402ca */ /* 0x044fe400008e0000 */
[----:B------:R-:W-:Y:S11]  /*3bd0*/  ELECT P0, URZ, PT ;  /* 0x0000000000ff782f */ /* 0x000ff60003800000 */
[----:B------:R-:W-:Y:S02]  /*3be0*/  @!UPT UIADD3 URZ, UPT, UPT, URZ, URZ, URZ ;  /* 0x000000fffffff290 */ /* 0x000fe4000fffe0ff */
[C---:B---3--:R-:W-:Y:S01]  /*3bf0*/  @P0 R2UR.BROADCAST UR14, R4.reuse ;  /* 0x00000000040e02ca */ /* 0x048fe200008e0000 */
[----:B------:R-:W-:Y:S01]  /*3c00*/  UIADD3 UR42, UPT, UPT, UR38, 0xc0, URZ ;  /* 0x000000c0262a7890 */ /* 0x000fe2000fffe0ff */
[----:B------:R-:W-:Y:S01]  /*3c10*/  ELECT P0, URZ, PT ;  /* 0x0000000000ff782f */ /* 0x000fe20003800000 */
[----:B------:R-:W-:Y:S01]  /*3c20*/  UIADD3 UR48, UPT, UPT, UR36, 0x100, URZ ;  /* 0x0000010024307890 */ /* 0x000fe2000fffe0ff */
[----:B------:R2:W-:Y:S09]  /*3c30*/  UTCHMMA gdesc[UR40], gdesc[UR46], tmem[UR4], tmem[UR30], idesc[UR31], UPT ;  /* 0x00ff1e2e280075ea */ /* 0x0005f2000b800004 */
[----:B------:R3:W-:Y:S01]  /*3c40*/  UTCHMMA gdesc[UR42], gdesc[UR44], tmem[UR14], tmem[UR28], idesc[UR29], UPT ;  /* 0x00ff1c2c2a0075ea */ /* 0x0007e2000b80000e */
[----:B--2---:R-:W-:Y:S01]  /*3c50*/  UIADD3 UR40, UPT, UPT, UR38, 0x100, URZ ;  /* 0x0000010026287890 */ /* 0x004fe2000fffe0ff */
[C---:B------:R-:W-:Y:S02]  /*3c60*/  @P0 R2UR.BROADCAST UR4, R4.reuse ;  /* 0x00000000040402ca */ /* 0x040fe400008e0000 */
[----:B------:R-:W-:Y:S11]  /*3c70*/  ELECT P0, URZ, PT ;  /* 0x0000000000ff782f */ /* 0x000ff60003800000 */
[----:B------:R-:W-:Y:S02]  /*3c80*/  @!UPT UIADD3 URZ, UPT, UPT, URZ, URZ, URZ ;  /* 0x000000fffffff290 */ /* 0x000fe4000fffe0ff */
[C---:B---3--:R-:W-:Y:S01]  /*3c90*/  @P0 R2UR.BROADCAST UR14, R4.reuse ;  /* 0x00000000040e02ca */ /* 0x048fe200008e0000 */
[----:B------:R-:W-:Y:S02]  /*3ca0*/  UIADD3 UR46, UPT, UPT, UR36, 0x140, URZ ;  /* 0x00000140242e7890 */ /* 0x000fe4000fffe0ff */
[----:B------:R-:W-:Y:S01]  /*3cb0*/  UIADD3 UR44, UPT, UPT, UR38, 0x140, URZ ;  /* 0x00000140262c7890 */ /* 0x000fe2000fffe0ff */
[----:B------:R-:W-:Y:S01]  /*3cc0*/  ELECT P0, URZ, PT ;  /* 0x0000000000ff782f */ /* 0x000fe20003800000 */
[----:B------:R-:W-:Y:S02]  /*3cd0*/  UIADD3 UR42, UPT, UPT, UR36, 0x180, URZ ;  /* 0x00000180242a7890 */ /* 0x000fe4000fffe0ff */
[----:B------:R-:W-:Y:S01]  /*3ce0*/  UIADD3 UR36, UPT, UPT, UR36, 0x1c0, URZ ;  /* 0x000001c024247890 */ /* 0x000fe2000fffe0ff */
[----:B------:R2:W-:Y:S05]  /*3cf0*/  UTCHMMA gdesc[UR40], gdesc[UR48], tmem[UR4], tmem[UR26], idesc[UR27], UPT ;  /* 0x00ff1a30280075ea */ /* 0x0005ea000b800004 */
[----:B------:R3:W-:Y:S01]  /*3d00*/  UTCHMMA gdesc[UR44], gdesc[UR46], tmem[UR14], tmem[UR24], idesc[UR25], UPT ;  /* 0x00ff182e2c0075ea */ /* 0x0007e2000b80000e */
[----:B--2---:R-:W-:Y:S03]  /*3d10*/  UIADD3 UR40, UPT, UPT, UR38, 0x180, URZ ;  /* 0x0000018026287890 */ /* 0x004fe6000fffe0ff */
[C---:B------:R-:W-:Y:S02]  /*3d20*/  @P0 R2UR.BROADCAST UR4, R4.reuse ;  /* 0x00000000040402ca */ /* 0x040fe400008e0000 */
[----:B------:R-:W-:Y:S11]  /*3d30*/  ELECT P0, URZ, PT ;  /* 0x0000000000ff782f */ /* 0x000ff60003800000 */
[----:B------:R-:W-:Y:S02]  /*3d40*/  @!UPT UIADD3 URZ, UPT, UPT, URZ, URZ, URZ ;  /* 0x000000fffffff290 */ /* 0x000fe4000fffe0ff */
[----:B---3--:R-:W-:Y:S01]  /*3d50*/  @P0 R2UR.BROADCAST UR14, R4 ;  /* 0x00000000040e02ca */ /* 0x008fe200008e0000 */
[----:B------:R-:W-:Y:S01]  /*3d60*/  UIADD3 UR38, UPT, UPT, UR38, 0x1c0, URZ ;  /* 0x000001c026267890 */ /* 0x000fe2000fffe0ff */
[----:B------:R4:W-:Y:S11]  /*3d70*/  UTCHMMA gdesc[UR40], gdesc[UR42], tmem[UR4], tmem[UR22], idesc[UR23], UPT ;  /* 0x00ff162a280075ea */ /* 0x0009f6000b800004 */
[----:B------:R4:W-:Y:S01]  /*3d80*/  UTCHMMA gdesc[UR38], gdesc[UR36], tmem[UR14], tmem[UR20], idesc[UR21], UPT ;  /* 0x00ff1424260075ea */ /* 0x0009e2000b80000e */
[----:B------:R4:W-:Y:S01]  /*3d90*/  UTCBAR.MULTICAST [UR8], URZ, UR10 ;  /* 0x000000ff080073e9 */ /* 0x0009e2000800080a */
[----:B-1----:R-:W-:Y:S05]  /*3da0*/  BRA.U UP0, `(.L_x_61) ;  /* 0xfffffff900d87547 */ /* 0x002fea000b83ffff */
.L_x_58:
[----:B------:R-:W-:Y:S01]  /*3db0*/  UIADD3 UR19, UPT, UPT, UR19, 0x1, URZ ;  /* 0x0000000113137890 */ /* 0x000fe2000fffe0ff */
[----:B------:R-:W-:Y:S01]  /*3dc0*/  LOP3.LUT R8, R8, 0x1, RZ, 0x3c, !PT ;  /* 0x0000000108087812 */ /* 0x000fe200078e3cff */
[----:B------:R-:W-:Y:S02]  /*3dd0*/  UIADD3 UR9, UPT, UPT, UR9, 0xb0, URZ ;  /* 0x000000b009097890 */ /* 0x000fe4000fffe0ff */
[----:B------:R-:W-:-:S04]  /*3de0*/  UISETP.NE.AND UP0, UPT, UR19, 0x2, UPT ;  /* 0x000000021300788c */ /* 0x000fc8000bf05270 */
[----:B----4-:R-:W-:Y:S02]  /*3df0*/  USEL UR4, URZ, 0x1, UP0 ;  /* 0x00000001ff047887 */ /* 0x010fe40008000000 */
[----:B------:R-:W-:Y:S01]  /*3e00*/  USEL UR19, UR19, URZ, UP0 ;  /* 0x000000ff13137287 */ /* 0x000fe20008000000 */
[----:B------:R3:W-:Y:S03]  /*3e10*/  UTCBAR [UR9], URZ ;  /* 0x000000ff090073e9 */ /* 0x0007e600080000ff */
[----:B------:R-:W-:Y:S01]  /*3e20*/  LOP3.LUT R9, R9, UR4, RZ, 0x3c, !PT ;  /* 0x0000000409097c12 */ /* 0x000fe2000f8e3cff */
[----:B------:R-:W-:Y:S07]  /*3e30*/  @P3 BRA `(.L_x_62) ;  /* 0xfffffff800483947 */ /* 0x000fee000383ffff */
[----:B------:R-:W4:Y:S01]  /*3e40*/  S2UR UR4, SR_CgaCtaId ;  /* 0x00000000000479c3 */ /* 0x000f220000008800 */
[----:B------:R-:W-:Y:S01]  /*3e50*/  ELECT P0, URZ, PT ;  /* 0x0000000000ff782f */ /* 0x000fe20003800000 */
[----:B--2---:R-:W-:Y:S01]  /*3e60*/  IMAD.MOV.U32 R0, RZ, RZ, 0x1 ;  /* 0x00000001ff007424 */ /* 0x004fe200078e00ff */
[----:B------:R-:W-:Y:S01]  /*3e70*/  UIADD3 UR7, UPT, UPT, UR7, 0xc0, URZ ;  /* 0x000000c007077890 */ /* 0x000fe2000fffe0ff */
[----:B------:R-:W-:Y:S01]  /*3e80*/  SHF.L.U32 R3, R9, 0x1f, RZ ;  /* 0x0000001f09037819 */ /* 0x000fe200000006ff */
[----:B------:R-:W-:-:S03]  /*3e90*/  UMOV UR5, 0x40 ;  /* 0x0000004000057882 */ /* 0x000fc60000000000 */
[----:B------:R-:W-:Y:S01]  /*3ea0*/  UVIRTCOUNT.DEALLOC.SMPOOL 0x80 ;  /* 0x000000800000784c */ /* 0x000fe20000000000 */
[----:B----4-:R-:W-:Y:S02]  /*3eb0*/  ULEA UR4, UR4, UR5, 0x18 ;  /* 0x0000000504047291 */ /* 0x010fe4000f8ec0ff */
[----:B------:R-:W-:-:S07]  /*3ec0*/  ULEA UR5, UR19, UR7, 0x3 ;  /* 0x0000000713057291 */ /* 0x000fce000f8e18ff */
[----:B------:R2:W-:Y:S02]  /*3ed0*/  @P0 STS.U8 [UR4+0x1c], R0 ;  /* 0x00001c00ff000988 */ /* 0x0005e40008000004 */
[----:B------:R-:W4:Y:S02]  /*3ee0*/  SYNCS.PHASECHK.TRANS64.TRYWAIT P0, [UR5], R3 ;  /* 0x00000003ff0075a7 */ /* 0x000f240008001105 */
[----:B--2-4-:R-:W-:Y:S05]  /*3ef0*/  @!P0 BRA `(.L_x_63) ;  /* 0x0000004400608947 */ /* 0x014fea0003800000 */
.L_x_140:
[----:B------:R-:W-:-:S04]  /*3f00*/  UIADD3 UR6, UPT, UPT, UR19, 0x1, URZ ;  /* 0x0000000113067890 */ /* 0x000fc8000fffe0ff */
[----:B------:R-:W-:-:S04]  /*3f10*/  UISETP.NE.AND UP0, UPT, UR6, 0x2, UPT ;  /* 0x000000020600788c */ /* 0x000fc8000bf05270 */
[----:B------:R-:W-:Y:S02]  /*3f20*/  USEL UR5, URZ, 0x1, UP0 ;  /* 0x00000001ff057887 */ /* 0x000fe40008000000 */
[----:B------:R-:W-:-:S04]  /*3f30*/  USEL UR6, UR6, URZ, UP0 ;  /* 0x000000ff06067287 */ /* 0x000fc80008000000 */
[----:B------:R-:W-:Y:S01]  /*3f40*/  ULEA UR6, UR6, UR7, 0x3 ;  /* 0x0000000706067291 */ /* 0x000fe2000f8e18ff */
[----:B--2---:R-:W-:-:S04]  /*3f50*/  LOP3.LUT R3, R9, UR5, RZ, 0x3c, !PT ;  /* 0x0000000509037c12 */ /* 0x004fc8000f8e3cff */
[----:B------:R-:W-:-:S04]  /*3f60*/  SHF.L.U32 R3, R3, 0x1f, RZ ;  /* 0x0000001f03037819 */ /* 0x000fc800000006ff */
[----:B------:R-:W2:Y:S02]  /*3f70*/  SYNCS.PHASECHK.TRANS64.TRYWAIT P0, [UR6], R3 ;  /* 0x00000003ff0075a7 */ /* 0x000ea40008001106 */
[----:B--2---:R-:W-:Y:S05]  /*3f80*/  @!P0 BRA `(.L_x_64) ;  /* 0x0000004400548947 */ /* 0x004fea0003800000 */
.L_x_142:
[----:B------:R-:W-:Y:S01]  /*3f90*/  NOP ;  /* 0x0000000000007918 */ /* 0x000fe20000000000 */
[----:B--2---:R-:W2:Y:S01]  /*3fa0*/  LDS R0, [UR4+0x14] ;  /* 0x00001404ff007984 */ /* 0x004ea20008000800 */
[----:B------:R-:W-:Y:S01]  /*3fb0*/  LOP3.LUT R2, R2, 0xffff, RZ, 0xc0, !PT ;  /* 0x0000ffff02027812 */ /* 0x000fe200078ec0ff */
[----:B------:R-:W-:Y:S02]  /*3fc0*/  IMAD.MOV.U32 R3, RZ, RZ, 0xffff ;  /* 0x0000ffffff037424 */ /* 0x000fe400078e00ff */
[----:B------:R-:W-:Y:S01]  /*3fd0*/  IMAD.MOV.U32 R5, RZ, RZ, 0x1 ;  /* 0x00000001ff057424 */ /* 0x000fe200078e00ff */
[----:B------:R-:W-:-:S04]  /*3fe0*/  SHF.R.U32.HI R2, RZ, 0x5, R2 ;  /* 0x00000005ff027819 */ /* 0x000fc80000011602 */
[-C--:B------:R-:W-:Y:S02]  /*3ff0*/  SHF.L.U32 R3, R3, R2.reuse, RZ ;  /* 0x0000000203037219 */ /* 0x080fe400000006ff */
[----:B------:R-:W-:Y:S02]  /*4000*/  SHF.L.U32 R5, R5, R2, RZ ;  /* 0x0000000205057219 */ /* 0x000fe400000006ff */
[----:B--2---:R-:W-:-:S04]  /*4010*/  LOP3.LUT R0, R0, R3, RZ, 0xc0, !PT ;  /* 0x0000000300007212 */ /* 0x004fc800078ec0ff */
[----:B------:R-:W-:-:S13]  /*4020*/  ISETP.NE.AND P0, PT, R0, R3, PT ;  /* 0x000000030000720c */ /* 0x000fda0003f05270 */
[----:B------:R-:W-:Y:S05]  /*4030*/  @P0 BRA `(.L_x_65) ;  /* 0x00000000005c0947 */ /* 0x000fea0003800000 */
[----:B------:R-:W2:Y:S02]  /*4040*/  LDS R0, [UR4+0x18] ;  /* 0x00001804ff007984 */ /* 0x000ea40008000800 */
[----:B--2---:R-:W-:-:S04]  /*4050*/  LOP3.LUT R0, R0, R5, RZ, 0xc0, !PT ;  /* 0x0000000500007212 */ /* 0x004fc800078ec0ff */
[----:B------:R-:W-:-:S13]  /*4060*/  ISETP.NE.AND P0, PT, R0, R5, PT ;  /* 0x000000050000720c */ /* 0x000fda0003f05270 */
[----:B------:R-:W-:Y:S05]  /*4070*/  @P0 BRA `(.L_x_66) ;  /* 0x0000000000400947 */ /* 0x000fea0003800000 */
[----:B------:R-:W-:Y:S01]  /*4080*/  R2UR UR8, R3 ;  /* 0x00000000030872ca */ /* 0x000fe200000e0000 */
[----:B------:R-:W2:Y:S01]  /*4090*/  S2R R2, SR_LANEID ;  /* 0x0000000000027919 */ /* 0x000ea20000000000 */
[----:B------:R-:W-:Y:S01]  /*40a0*/  LOP3.LUT R5, RZ, R5, RZ, 0x33, !PT ;  /* 0x00000005ff057212 */ /* 0x000fe200078e33ff */
[----:B------:R-:W-:Y:S02]  /*40b0*/  VOTEU.ANY UR7, UPT, PT ;  /* 0x0000000000077886 */ /* 0x000fe400038e0100 */
[----:B------:R-:W-:Y:S01]  /*40c0*/  UFLO.U32 UR7, UR7 ;  /* 0x00000007000772bd */ /* 0x000fe200080e0000 */
[----:B------:R-:W4:Y:S07]  /*40d0*/  REDUX UR5, R5 ;  /* 0x00000000050573c4 */ /* 0x000f2e0000000000 */
[----:B------:R-:W-:-:S06]  /*40e0*/  ULOP3.LUT UR8, URZ, UR8, URZ, 0x33, !UPT ;  /* 0x00000008ff087292 */ /* 0x000fcc000f8e33ff */
[----:B------:R-:W-:-:S04]  /*40f0*/  IMAD.U32 R0, RZ, RZ, UR8 ;  /* 0x00000008ff007e24 */ /* 0x000fc8000f8e00ff */
[----:B------:R-:W1:Y:S02]  /*4100*/  REDUX UR6, R0 ;  /* 0x00000000000673c4 */ /* 0x000e640000000000 */
[----:B------:R1:W-:Y:S01]  /*4110*/  UTCATOMSWS.AND URZ, UR8 ;  /* 0x0000000800ff79e3 */ /* 0x0003e20008000000 */
[----:B--2---:R-:W-:Y:S01]  /*4120*/  ISETP.EQ.U32.AND P0, PT, R2, UR7, PT ;  /* 0x0000000702007c0c */ /* 0x004fe2000bf02070 */
[----:B----4-:R-:W-:Y:S02]  /*4130*/  IMAD.U32 R2, RZ, RZ, UR5 ;  /* 0x00000005ff027e24 */ /* 0x010fe4000f8e00ff */
[----:B-1----:R-:W-:-:S10]  /*4140*/  IMAD.U32 R3, RZ, RZ, UR6 ;  /* 0x00000006ff037e24 */ /* 0x002fd4000f8e00ff */
[----:B------:R1:W-:Y:S04]  /*4150*/  @P0 ATOMS.AND RZ, [UR4+0x14], R3 ;  /* 0x00001403ffff098c */ /* 0x0003e8000a800004 */
[----:B------:R1:W-:Y:S01]  /*4160*/  @P0 ATOMS.AND RZ, [UR4+0x18], R2 ;  /* 0x00001802ffff098c */ /* 0x0003e2000a800004 */
[----:B------:R-:W-:Y:S05]  /*4170*/  BRA `(.L_x_67) ;  /* 0x0000000000147947 */ /* 0x000fea0003800000 */
.L_x_66:
[----:B------:R-:W-:Y:S02]  /*4180*/  MOV R2, 0x41a0 ;  /* 0x000041a000027802 */ /* 0x000fe40000000f00 */
[----:B-1-3-5:R-:W-:Y:S05]  /*4190*/  CALL.REL.NOINC `($__internal_0_$__cuda_sm10x_tcgen05_guardrail_trap_col_being_dealloced_not_returned_by_alloc) ;  /* 0x0000004400cc7944 */ /* 0x02afea0003c00000 */
[----:B------:R-:W-:Y:S05]  /*41a0*/  BRA `(.L_x_67) ;  /* 0x0000000000087947 */ /* 0x000fea0003800000 */
.L_x_65:
[----:B------:R-:W-:Y:S02]  /*41b0*/  MOV R2, 0x41d0 ;  /* 0x000041d000027802 */ /* 0x000fe40000000f00 */
[----:B-1-3-5:R-:W-:Y:S05]  /*41c0*/  CALL.REL.NOINC `($__internal_2_$__cuda_sm10x_tcgen05_guardrail_trap_unallocated_columns_being_dealloced) ;  /* 0x0000004400d87944 */ /* 0x02afea0003c00000 */
.L_x_67:
[----:B------:R-:W-:Y:S01]  /*41d0*/  NOP ;  /* 0x0000000000007918 */ /* 0x000fe20000000000 */
[----:B---3--:R-:W-:Y:S05]  /*41e0*/  EXIT ;  /* 0x000000000000794d */ /* 0x008fea0003800000 */
.L_x_51:
[----:B------:R-:W2:Y:S01]  /*41f0*/  LDC R78, c[0x0][0x384] ;  /* 0x0000e100ff4e7b82 */ /* 0x000ea20000000800 */
[----:B------:R-:W-:Y:S01]  /*4200*/  UISETP.NE.OR UP6, UPT, UR4, 0x3, !UP6 ;  /* 0x000000030400788c */ /* 0x000fe2000f7c5670 */
[----:B--2---:R-:W-:-:S08]  /*4210*/  IADD3 R78, PT, PT, R78, 0x3f, RZ ;  /* 0x0000003f4e4e7810 */ /* 0x004fd00007ffe0ff */
[----:B------:R-:W-:Y:S05]  /*4220*/  BRA.U UP6, `(.L_x_68) ;  /* 0x00000011068c7547 */ /* 0x000fea000b800000 */
[----:B------:R-:W2:Y:S01]  /*4230*/  LDC R20, c[0x0][0x388] ;  /* 0x0000e200ff147b82 */ /* 0x000ea20000000800 */
[----:B------:R-:W3:Y:S01]  /*4240*/  LDCU.64 UR6, c[0x0][0x888] ;  /* 0x00011100ff0677ac */ /* 0x000ee20008000a00 */
[----:B------:R-:W-:Y:S01]  /*4250*/  SHF.R.S32.HI R3, RZ, 0x1f, R78 ;  /* 0x0000001fff037819 */ /* 0x000fe2000001144e */
[----:B------:R-:W-:Y:S01]  /*4260*/  IMAD.MOV.U32 R38, RZ, RZ, 0x1 ;  /* 0x00000001ff267424 */ /* 0x000fe200078e00ff */
[----:B------:R-:W4:Y:S02]  /*4270*/  LDCU.64 UR4, c[0x0][0x890] ;  /* 0x00011200ff0477ac */ /* 0x000f240008000a00 */
[----:B------:R-:W-:Y:S01]  /*4280*/  LEA.HI R32, R3, R78, RZ, 0x6 ;  /* 0x0000004e03207211 */ /* 0x000fe200078f30ff */
[----:B------:R-:W-:Y:S01]  /*4290*/  IMAD.MOV.U32 R25, RZ, RZ, RZ ;  /* 0x000000ffff197224 */ /* 0x000fe200078e00ff */
[----:B------:R-:W1:Y:S01]  /*42a0*/  LDC R0, c[0x0][0xb30] ;  /* 0x0002cc00ff007b82 */ /* 0x000e620000000800 */
[----:B------:R-:W-:Y:S01]  /*42b0*/  UMOV UR15, 0x400 ;  /* 0x00000400000f7882 */ /* 0x000fe20000000000 */
[----:B------:R-:W-:Y:S01]  /*42c0*/  IMAD.MOV.U32 R24, RZ, RZ, 0x2000 ;  /* 0x00002000ff187424 */ /* 0x000fe200078e00ff */
[----:B------:R-:W-:Y:S01]  /*42d0*/  ULEA UR15, UR45, UR15, 0x18 ;  /* 0x0000000f2d0f7291 */ /* 0x000fe2000f8ec0ff */
[----:B------:R-:W-:Y:S01]  /*42e0*/  SHF.R.S32.HI R32, RZ, 0x6, R32 ;  /* 0x00000006ff207819 */ /* 0x000fe20000011420 */
[----:B------:R-:W-:-:S02]  /*42f0*/  USEL UR16, URZ, 0x1, UP5 ;  /* 0x00000001ff107887 */ /* 0x000fc4000a800000 */
[----:B------:R-:W-:Y:S01]  /*4300*/  UIADD3 UR14, UPT, UPT, UR15, 0xa8, URZ ;  /* 0x000000a80f0e7890 */ /* 0x000fe2000fffe0ff */
[----:B------:R-:W1:Y:S01]  /*4310*/  LDC R23, c[0x0][0x370] ;  /* 0x0000dc00ff177b82 */ /* 0x000e620000000800 */
[----:B------:R-:W-:Y:S02]  /*4320*/  UPLOP3.LUT UP2, UPT, UPT, UPT, UPT, 0x40, 0x4 ;  /* 0x000000000004789c */ /* 0x000fe40003f4e870 */
[----:B---3--:R-:W-:Y:S02]  /*4330*/  UISETP.NE.U32.AND UP1, UPT, UR6, URZ, UPT ;  /* 0x000000ff0600728c */ /* 0x008fe4000bf25070 */
[----:B------:R-:W-:Y:S02]  /*4340*/  UPRMT UR14, URZ, 0x654, UR14 ;  /* 0x00000654ff0e7896 */ /* 0x000fe4000800000e */
[----:B------:R-:W-:Y:S01]  /*4350*/  UISETP.NE.AND.EX UP1, UPT, UR7, URZ, UPT, UP1 ;  /* 0x000000ff0700728c */ /* 0x000fe2000bf25310 */
[----:B------:R-:W3:Y:S01]  /*4360*/  LDC R2, c[0x0][0xb0c] ;  /* 0x0002c300ff027b82 */ /* 0x000ee20000000800 */
[C---:B--2---:R-:W-:Y:S01]  /*4370*/  R2UR UR7, R20.reuse ;  /* 0x00000000140772ca */ /* 0x044fe200000e0000 */
[----:B----4-:R-:W-:Y:S01]  /*4380*/  UISETP.NE.U32.AND UP4, UPT, UR4, URZ, UPT ;  /* 0x000000ff0400728c */ /* 0x010fe2000bf85070 */
[----:B------:R-:W-:Y:S01]  /*4390*/  R2UR UR6, R20 ;  /* 0x00000000140672ca */ /* 0x000fe200000e0000 */
[----:B------:R-:W-:-:S02]  /*43a0*/  UMOV UR17, URZ ;  /* 0x000000ff00117c82 */ /* 0x000fc40008000000 */
[----:B------:R-:W-:Y:S02]  /*43b0*/  UISETP.NE.AND.EX UP4, UPT, UR5, URZ, UPT, UP4 ;  /* 0x000000ff0500728c */ /* 0x000fe4000bf85340 */
[----:B------:R-:W2:Y:S01]  /*43c0*/  LDC R18, c[0x0][0xb20] ;  /* 0x0002c800ff127b82 */ /* 0x000ea20000000800 */
[----:B-1----:R-:W-:-:S07]  /*43d0*/  ISETP.NE.AND P1, PT, R0, 0x1, PT ;  /* 0x000000010000780c */ /* 0x002fce0003f25270 */
[----:B------:R-:W1:Y:S08]  /*43e0*/  LDC.64 R36, c[0x0][0x348] ;  /* 0x0000d200ff247b82 */ /* 0x000e700000000a00 */
[----:B------:R-:W4:Y:S08]  /*43f0*/  LDC.64 R16, c[0x0][0xb10] ;  /* 0x0002c400ff107b82 */ /* 0x000f300000000a00 */
[----:B------:R-:W1:Y:S08]  /*4400*/  LDC.64 R6, c[0x0][0xb18] ;  /* 0x0002c600ff067b82 */ /* 0x000e700000000a00 */
[----:B------:R-:W1:Y:S08]  /*4410*/  LDC.64 R4, c[0x0][0xb28] ;  /* 0x0002ca00ff047b82 */ /* 0x000e700000000a00 */
[----:B---3--:R-:W1:Y:S02]  /*4420*/  LDC R22, c[0x0][0x374] ;  /* 0x0000dd00ff167b82 */ /* 0x008e640000000800 */
.L_x_77:
[----:B------:R-:W-:Y:S02]  /*4430*/  IABS R14, R32 ;  /* 0x00000020000e7213 */ /* 0x000fe40000000000 */
[----:B------:R-:W-:Y:S02]  /*4440*/  SHF.L.U32 R0, R25, 0x1f, RZ ;  /* 0x0000001f19007819 */ /* 0x000fe400000006ff */
[----:B---3--:R-:W3:Y:S01]  /*4450*/  I2F.RP R9, R14 ;  /* 0x0000000e00097306 */ /* 0x008ee20000209400 */
[----:B------:R-:W-:Y:S01]  /*4460*/  IABS R10, R20 ;  /* 0x00000014000a7213 */ /* 0x000fe20000000000 */
[----:B------:R-:W2:Y:S01]  /*4470*/  SYNCS.PHASECHK.TRANS64.TRYWAIT P2, [UR15+0xa0], R0 ;  /* 0x0000a000ff0075a7 */ /* 0x000ea2000804110f */
[----:B------:R-:W-:Y:S02]  /*4480*/  IABS R12, R32 ;  /* 0x00000020000c7213 */ /* 0x000fe40000000000 */
[----:B------:R-:W-:Y:S05]  /*4490*/  ISETP.NE.AND P3, PT, R32, RZ, PT ;  /* 0x000000ff2000720c */ /* 0x000fea0003f65270 */
[----:B------:R-:W4:Y:S01]  /*44a0*/  I2F.RP R11, R10 ;  /* 0x0000000a000b7306 */ /* 0x000f220000209400 */
[----:B------:R-:W-:Y:S09]  /*44b0*/  IMAD.MOV R12, RZ, RZ, -R12 ;  /* 0x000000ffff0c7224 */ /* 0x000ff200078e0a0c */
[----:B---3--:R-:W3:Y:S10]  /*44c0*/  MUFU.RCP R3, R9 ;  /* 0x0000000900037308 */ /* 0x008ef40000001000 */
[----:B----4-:R-:W4:Y:S01]  /*44d0*/  MUFU.RCP R11, R11 ;  /* 0x0000000b000b7308 */ /* 0x010f220000001000 */
[----:B---3--:R-:W-:Y:S09]  /*44e0*/  VIADD R30, R3, 0xffffffe ;  /* 0x0ffffffe031e7836 */ /* 0x008ff20000000000 */
[----:B------:R-:W3:Y:S01]  /*44f0*/  F2I.FTZ.U32.TRUNC.NTZ R31, R30 ;  /* 0x0000001e001f7305 */ /* 0x000ee2000021f000 */
[----:B----4-:R-:W-:Y:S09]  /*4500*/  VIADD R9, R11, 0xffffffe ;  /* 0x0ffffffe0b097836 */ /* 0x010ff20000000000 */
[----:B------:R-:W4:Y:S01]  /*4510*/  F2I.FTZ.U32.TRUNC.NTZ R9, R9 ;  /* 0x0000000900097305 */ /* 0x000f22000021f000 */
[--C-:B---3--:R-:W-:Y:S02]  /*4520*/  IMAD.MOV R3, RZ, RZ, -R31.reuse ;  /* 0x000000ffff037224 */ /* 0x108fe400078e0a1f */
[----:B------:R-:W-:Y:S02]  /*4530*/  IMAD.MOV.U32 R30, RZ, RZ, RZ ;  /* 0x000000ffff1e7224 */ /* 0x000fe400078e00ff */
[----:B------:R-:W-:Y:S01]  /*4540*/  IMAD R28, R3, R14, RZ ;  /* 0x0000000e031c7224 */ /* 0x000fe200078e02ff */
[----:B------:R-:W-:Y:S03]  /*4550*/  IABS R3, R19 ;  /* 0x0000001300037213 */ /* 0x000fe60000000000 */
[----:B------:R-:W-:Y:S06]  /*4560*/  IMAD.HI.U32 R28, R31, R28, R30 ;  /* 0x0000001c1f1c7227 */ /* 0x000fec00078e001e */
[----:B------:R-:W-:Y:S04]  /*4570*/  IMAD.HI.U32 R27, R28, R3, RZ ;  /* 0x000000031c1b7227 */ /* 0x000fe800078e00ff */
[----:B------:R-:W-:Y:S05]  /*4580*/  IMAD R3, R27, R12, R3 ;  /* 0x0000000c1b037224 */ /* 0x000fea00078e0203 */
[----:B------:R-:W-:Y:S11]  /*4590*/  ISETP.GT.U32.AND P0, PT, R14, R3, PT ;  /* 0x000000030e00720c */ /* 0x000ff60003f04070 */
[----:B------:R-:W-:Y:S02]  /*45a0*/  @!UPT UIADD3 URZ, UPT, UPT, URZ, URZ, URZ ;  /* 0x000000fffffff290 */ /* 0x000fe4000fffe0ff */
[-C--:B------:R-:W-:Y:S01]  /*45b0*/  @!P0 IADD3 R3, PT, PT, R3, -R14.reuse, RZ ;  /* 0x8000000e03038210 */ /* 0x080fe20007ffe0ff */
[----:B------:R-:W-:Y:S03]  /*45c0*/  @!P0 VIADD R27, R27, 0x1 ;  /* 0x000000011b1b8836 */ /* 0x000fe60000000000 */
[----:B------:R-:W-:Y:S02]  /*45d0*/  ISETP.GE.U32.AND P4, PT, R3, R14, PT ;  /* 0x0000000e0300720c */ /* 0x000fe40003f86070 */
[----:B------:R-:W-:Y:S04]  /*45e0*/  LOP3.LUT R3, R19, R32, RZ, 0x3c, !PT ;  /* 0x0000002013037212 */ /* 0x000fe800078e3cff */
[----:B------:R-:W-:Y:S07]  /*45f0*/  ISETP.GE.AND P0, PT, R3, RZ, PT ;  /* 0x000000ff0300720c */ /* 0x000fee0003f06270 */
[----:B------:R-:W-:Y:S01]  /*4600*/  @P4 IADD3 R27, PT, PT, R27, 0x1, RZ ;  /* 0x000000011b1b4810 */ /* 0x000fe20007ffe0ff */
[----:B--2-4-:R-:W-:Y:S06]  /*4610*/  @!P2 BRA `(.L_x_69) ;  /* 0x0000003c00c8a947 */ /* 0x014fec0003800000 */
.L_x_144:
[----:B------:R-:W-:Y:S01]  /*4620*/  MOV R15, R9 ;  /* 0x00000009000f7202 */ /* 0x000fe20000000f00 */
[----:B------:R-:W3:Y:S01]  /*4630*/  LDS.128 R28, [UR15+0xe0] ;  /* 0x0000e00fff1c7984 */ /* 0x000ee20008000c00 */
[----:B--2---:R-:W-:Y:S02]  /*4640*/  IMAD.MOV R0, RZ, RZ, -R9 ;  /* 0x000000ffff007224 */ /* 0x004fe400078e0a09 */
[----:B------:R-:W-:Y:S01]  /*4650*/  @!P0 IMAD.MOV R27, RZ, RZ, -R27 ;  /* 0x000000ffff1b8224 */ /* 0x000fe200078e0a1b */
[----:B------:R-:W-:Y:S01]  /*4660*/  @!P3 LOP3.LUT R27, RZ, R32, RZ, 0x33, !PT ;  /* 0x00000020ff1bb212 */ /* 0x000fe200078e33ff */
[----:B------:R-:W-:Y:S01]  /*4670*/  IMAD R34, R0, R10, RZ ;  /* 0x0000000a00227224 */ /* 0x000fe200078e02ff */
[----:B------:R-:W-:Y:S01]  /*4680*/  ISETP.GE.AND P0, PT, R26, 0x1, PT ;  /* 0x000000011a00780c */ /* 0x000fe20003f06270 */
[----:B------:R-:W-:Y:S01]  /*4690*/  IMAD.MOV.U32 R14, RZ, RZ, RZ ;  /* 0x000000ffff0e7224 */ /* 0x000fe200078e00ff */
[----:B------:R-:W-:Y:S01]  /*46a0*/  IABS R3, R27 ;  /* 0x0000001b00037213 */ /* 0x000fe20000000000 */
[----:B------:R-:W-:Y:S01]  /*46b0*/  @!PT LDS RZ, [RZ] ;  /* 0x00000000fffff984 */ /* 0x000fe20000000800 */
[----:B------:R-:W-:Y:S01]  /*46c0*/  @!PT LDS RZ, [RZ] ;  /* 0x00000000fffff984 */ /* 0x000fe20000000800 */
[----:B------:R-:W-:Y:S01]  /*46d0*/  @!PT LDS RZ, [RZ] ;  /* 0x00000000fffff984 */ /* 0x000fe20000000800 */
[----:B------:R-:W-:Y:S01]  /*46e0*/  @!PT LDS RZ, [RZ] ;  /* 0x00000000fffff984 */ /* 0x000fe20000000800 */
[----:B------:R2:W-:Y:S06]  /*46f0*/  MEMBAR.ALL.CTA ;  /* 0x0000000000007992 */ /* 0x0005ec0000008000 */
[----:B--2---:R-:W2:Y:S01]  /*4700*/  FENCE.VIEW.ASYNC.S ;  /* 0x00000000000073c6 */ /* 0x004ea20000000000 */
[----:B-----5:R-:W-:Y:S01]  /*4710*/  LOP3.LUT R33, R27, R20, RZ, 0x3c, !PT ;  /* 0x000000141b217212 */ /* 0x020fe200078e3cff */
[----:B------:R-:W-:Y:S06]  /*4720*/  IMAD.HI.U32 R34, R9, R34, R14 ;  /* 0x0000002209227227 */ /* 0x000fec00078e000e */
[----:B------:R-:W-:Y:S04]  /*4730*/  IMAD.HI.U32 R34, R34, R3, RZ ;  /* 0x0000000322227227 */ /* 0x000fe800078e00ff */
[----:B------:R-:W-:Y:S04]  /*4740*/  IMAD.MOV R0, RZ, RZ, -R34 ;  /* 0x000000ffff007224 */ /* 0x000fe800078e0a22 */
[C---:B------:R-:W-:Y:S05]  /*4750*/  IMAD R3, R10.reuse, R0, R3 ;  /* 0x000000000a037224 */ /* 0x040fea00078e0203 */
[----:B------:R-:W-:Y:S01]  /*4760*/  ISETP.GT.U32.AND P4, PT, R10, R3, PT ;  /* 0x000000030a00720c */ /* 0x000fe20003f84070 */
[----:B--2---:R-:W-:Y:S01]  /*4770*/  SYNCS.ARRIVE.TRANS64.RED.A1T0 RZ, [UR14], RZ ;  /* 0x000000ffffff79a7 */ /* 0x004fe2000810040e */
[----:B---3--:R-:W-:Y:S11]  /*4780*/  LOP3.LUT P3, RZ, R30, 0x1, RZ, 0xc0, !PT ;  /* 0x000000011eff7812 */ /* 0x008ff6000786c0ff */
[-C--:B------:R-:W-:Y:S04]  /*4790*/  @!P4 IADD3 R3, PT, PT, R3, -R10.reuse, RZ ;  /* 0x8000000a0303c210 */ /* 0x080fe80007ffe0ff */
[----:B------:R-:W-:Y:S02]  /*47a0*/  ISETP.GE.U32.AND P5, PT, R3, R10, PT ;  /* 0x0000000a0300720c */ /* 0x000fe40003fa6070 */
[----:B------:R-:W-:Y:S02]  /*47b0*/  @P3 MOV R13, R28 ;  /* 0x0000001c000d3202 */ /* 0x000fe40000000f00 */
[----:B------:R-:W-:Y:S01]  /*47c0*/  @P3 LOP3.LUT R8, R29, 0xffff, RZ, 0xc0, !PT ;  /* 0x0000ffff1d083812 */ /* 0x000fe200078ec0ff */
[----:B------:R-:W-:Y:S08]  /*47d0*/  @!P0 BRA `(.L_x_70) ;  /* 0x0000000000a48947 */ /* 0x000ff00003800000 */
[----:B-1----:R-:W-:Y:S01]  /*47e0*/  IMAD.HI.U32 R39, R22, R7, RZ ;  /* 0x0000000716277227 */ /* 0x002fe200078e00ff */
[----:B------:R-:W-:Y:S02]  /*47f0*/  ISETP.NE.AND P0, PT, R6, 0x1, PT ;  /* 0x000000010600780c */ /* 0x000fe40003f05270 */
[----:B------:R-:W-:Y:S01]  /*4800*/  ISETP.NE.AND P2, PT, R26, 0x1, PT ;  /* 0x000000011a00780c */ /* 0x000fe20003f45270 */
[----:B------:R-:W-:Y:S01]  /*4810*/  IMAD.HI.U32 R40, R23, R16, RZ ;  /* 0x0000001017287227 */ /* 0x000fe200078e00ff */
[----:B------:R-:W-:Y:S02]  /*4820*/  SHF.R.U32.HI R39, RZ, R18, R39 ;  /* 0x00000012ff277219 */ /* 0x000fe40000011627 */
[----:B------:R-:W-:Y:S01]  /*4830*/  ISETP.NE.AND P6, PT, R2, 0x1, PT ;  /* 0x000000010200780c */ /* 0x000fe20003fc5270 */
[----:B------:R-:W-:Y:S01]  /*4840*/  IMAD.HI.U32 R42, R13, R16, RZ ;  /* 0x000000100d2a7227 */ /* 0x000fe200078e00ff */
[----:B------:R-:W-:Y:S02]  /*4850*/  SHF.R.U32.HI R40, RZ, R17, R40 ;  /* 0x00000011ff287219 */ /* 0x000fe40000011628 */
[----:B------:R-:W-:Y:S01]  /*4860*/  SEL R3, R22, R39, !P0 ;  /* 0x0000002716037207 */ /* 0x000fe20004000000 */
[C---:B------:R-:W-:Y:S01]  /*4870*/  IMAD.HI.U32 R39, R8.reuse, R7, RZ ;  /* 0x0000000708277227 */ /* 0x040fe200078e00ff */
[----:B------:R-:W-:Y:S02]  /*4880*/  SEL R11, R23, R40, !P6 ;  /* 0x00000028170b7207 */ /* 0x000fe40007000000 */
[----:B------:R-:W-:Y:S01]  /*4890*/  SHF.R.U32.HI R42, RZ, R17, R42 ;  /* 0x00000011ff2a7219 */ /* 0x000fe2000001162a */
[----:B------:R-:W-:Y:S01]  /*48a0*/  IMAD.HI.U32 R44, R3, R4, RZ ;  /* 0x00000004032c7227 */ /* 0x000fe200078e00ff */
[----:B------:R-:W-:Y:S03]  /*48b0*/  SHF.R.U32.HI R39, RZ, R18, R39 ;  /* 0x00000012ff277219 */ /* 0x000fe60000011627 */
[----:B------:R-:W-:Y:S01]  /*48c0*/  IMAD.HI.U32 R40, R11, R4, RZ ;  /* 0x000000040b287227 */ /* 0x000fe200078e00ff */
[----:B------:R-:W-:Y:S02]  /*48d0*/  @P2 SHF.R.U32.HI R3, RZ, R5, R44 ;  /* 0x00000005ff032219 */ /* 0x000fe4000001162c */
[----:B------:R-:W-:Y:S02]  /*48e0*/  SEL R9, R8, R39, !P0 ;  /* 0x0000002708097207 */ /* 0x000fe40004000000 */
[----:B------:R-:W-:Y:S01]  /*48f0*/  @P2 SHF.R.U32.HI R11, RZ, R5, R40 ;  /* 0x00000005ff0b2219 */ /* 0x000fe20000011628 */
[C---:B------:R-:W-:Y:S01]  /*4900*/  IMAD R10, R26.reuse, R3, RZ ;  /* 0x000000031a0a7224 */ /* 0x040fe200078e02ff */
[----:B------:R-:W-:Y:S01]  /*4910*/  SEL R3, R13, R42, !P6 ;  /* 0x0000002a0d037207 */ /* 0x000fe20007000000 */
[C---:B------:R-:W-:Y:S03]  /*4920*/  IMAD.HI.U32 R14, R9.reuse, R4, RZ ;  /* 0x00000004090e7227 */ /* 0x040fe600078e00ff */
[----:B------:R-:W-:Y:S01]  /*4930*/  ISETP.GE.AND P0, PT, R9, R10, PT ;  /* 0x0000000a0900720c */ /* 0x000fe20003f06270 */
[C---:B------:R-:W-:Y:S01]  /*4940*/  IMAD R12, R26.reuse, R11, RZ ;  /* 0x0000000b1a0c7224 */ /* 0x040fe200078e02ff */
[-C--:B------:R-:W-:Y:S04]  /*4950*/  SHF.R.U32.HI R14, RZ, R5.reuse, R14 ;  /* 0x00000005ff0e7219 */ /* 0x080fe8000001160e */
[----:B------:R-:W-:Y:S02]  /*4960*/  ISETP.GE.OR P0, PT, R3, R12, P0 ;  /* 0x0000000c0300720c */ /* 0x000fe40000706670 */
[----:B------:R-:W-:Y:S05]  /*4970*/  SEL R15, R9, R14, !P2 ;  /* 0x0000000e090f7207 */ /* 0x000fea0005000000 */
[----:B------:R-:W-:Y:S04]  /*4980*/  IMAD.MOV R14, RZ, RZ, -R15 ;  /* 0x000000ffff0e7224 */ /* 0x000fe800078e0a0f */
[----:B------:R-:W-:Y:S02]  /*4990*/  IMAD R14, R26, R14, R9 ;  /* 0x0000000e1a0e7224 */ /* 0x000fe400078e0209 */
[C---:B------:R-:W-:Y:S05]  /*49a0*/  @!P0 IMAD.HI.U32 R10, R3.reuse, R4, RZ ;  /* 0x00000004030a8227 */ /* 0x040fea00078e00ff */
[----:B------:R-:W-:Y:S04]  /*49b0*/  @!P0 SHF.R.U32.HI R10, RZ, R5, R10 ;  /* 0x00000005ff0a8219 */ /* 0x000fe8000001160a */
[----:B------:R-:W-:Y:S01]  /*49c0*/  @!P0 SEL R0, R3, R10, !P2 ;  /* 0x0000000a03008207 */ /* 0x000fe20005000000 */
[----:B------:R-:W-:Y:S03]  /*49d0*/  IMAD.MOV R10, RZ, RZ, -R3 ;  /* 0x000000ffff0a7224 */ /* 0x000fe600078e0a03 */
[----:B------:R-:W-:Y:S01]  /*49e0*/  @!P0 IADD3 R15, PT, PT, R15, -R0, RZ ;  /* 0x800000000f0f8210 */ /* 0x000fe20007ffe0ff */
[----:B------:R-:W-:Y:S01]  /*49f0*/  @!P0 IMAD R0, R11, R14, R0 ;  /* 0x0000000e0b008224 */ /* 0x000fe200078e0200 */
[----:B------:R-:W-:Y:S01]  /*4a00*/  IADD3 R11, PT, PT, -R9, RZ, RZ ;  /* 0x000000ff090b7210 */ /* 0x000fe20007ffe1ff */
[----:B------:R-:W-:Y:S02]  /*4a10*/  IMAD R13, R2, R10, R13 ;  /* 0x0000000a020d7224 */ /* 0x000fe400078e020d */
[----:B------:R-:W-:Y:S02]  /*4a20*/  @!P0 IMAD R9, R15, R26, R3 ;  /* 0x0000001a0f098224 */ /* 0x000fe400078e0203 */
[----:B------:R-:W-:Y:S02]  /*4a30*/  @!P0 IMAD.MOV.U32 R3, RZ, RZ, R0 ;  /* 0x000000ffff038224 */ /* 0x000fe400078e0000 */
[----:B------:R-:W-:Y:S02]  /*4a40*/  IMAD R8, R6, R11, R8 ;  /* 0x0000000b06087224 */ /* 0x000fe400078e0208 */
[----:B------:R-:W-:Y:S02]  /*4a50*/  IMAD R13, R3, R2, R13 ;  /* 0x00000002030d7224 */ /* 0x000fe400078e020d */
[----:B------:R-:W-:Y:S02]  /*4a60*/  IMAD R8, R9, R6, R8 ;  /* 0x0000000609087224 */ /* 0x000fe400078e0208 */
.L_x_70:
[----:B------:R-:W-:Y:S05]  /*4a70*/  BRA.U UP2, `(.L_x_71) ;  /* 0x0000000102107547 */ /* 0x000fea000b800000 */
[----:B------:R-:W-:Y:S04]  /*4a80*/  MOV R0, UR16 ;  /* 0x0000001000007c02 */ /* 0x000fe80008000f00 */
[----:B------:R-:W-:Y:S04]  /*4a90*/  SHF.L.U32 R3, R0, 0x1f, RZ ;  /* 0x0000001f00037819 */ /* 0x000fe800000006ff */
[----:B------:R-:W2:Y:S02]  /*4aa0*/  SYNCS.PHASECHK.TRANS64.TRYWAIT P0, [UR15+0x98], R3 ;  /* 0x00009803ff0075a7 */ /* 0x000ea4000800110f */
[----:B--2---:R-:W-:Y:S05]  /*4ab0*/  @!P0 BRA `(.L_x_72) ;  /* 0x0000003800b88947 */ /* 0x004fea0003800000 */
.L_x_71:
[----:B------:R-:W-:Y:S01]  /*4ac0*/  R2UR UR8, R33 ;  /* 0x00000000210872ca */ /* 0x000fe200000e0000 */
[----:B------:R-:W-:Y:S01]  /*4ad0*/  @!P4 VIADD R34, R34, 0x1 ;  /* 0x000000012222c836 */ /* 0x000fe20000000000 */
[----:B------:R-:W-:Y:S01]  /*4ae0*/  ISETP.NE.AND P0, PT, R20, RZ, PT ;  /* 0x000000ff1400720c */ /* 0x000fe20003f05270 */
[----:B--2---:R-:W-:Y:S01]  /*4af0*/  IMAD.MOV R0, RZ, RZ, -R27 ;  /* 0x000000ffff007224 */ /* 0x004fe200078e0a1b */
[----:B------:R-:W-:Y:S01]  /*4b00*/  R2UR UR11, R21 ;  /* 0x00000000150b72ca */ /* 0x000fe200000e0000 */
[----:B------:R-:W-:Y:S01]  /*4b10*/  @P5 VIADD R34, R34, 0x1 ;  /* 0x0000000122225836 */ /* 0x000fe20000000000 */
[----:B------:R-:W-:Y:S01]  /*4b20*/  R2UR UR12, R27 ;  /* 0x000000001b0c72ca */ /* 0x000fe200000e0000 */
[----:B------:R-:W-:Y:S01]  /*4b30*/  IMAD R19, R32, R0, R19 ;  /* 0x0000000020137224 */ /* 0x000fe200078e0213 */
[----:B------:R-:W-:Y:S02]  /*4b40*/  ISETP.NE.U32.AND P2, PT, RZ, UR4, PT ;  /* 0x00000004ff007c0c */ /* 0x000fe4000bf45070 */
[----:B------:R-:W-:Y:S02]  /*4b50*/  R2UR UR13, R34 ;  /* 0x00000000220d72ca */ /* 0x000fe400000e0000 */
[----:B------:R-:W-:Y:S01]  /*4b60*/  R2UR UR10, R19 ;  /* 0x00000000130a72ca */ /* 0x000fe200000e0000 */
[----:B------:R-:W-:Y:S01]  /*4b70*/  UISETP.GE.AND UP3, UPT, UR8, URZ, UPT ;  /* 0x000000ff0800728c */ /* 0x000fe2000bf66270 */
[----:B------:R-:W-:Y:S01]  /*4b80*/  ISETP.NE.AND.EX P2, PT, RZ, UR5, PT, P2 ;  /* 0x00000005ff007c0c */ /* 0x000fe2000bf45320 */
[----:B------:R-:W-:Y:S02]  /*4b90*/  VOTEU.ALL UP2, P0 ;  /* 0x0000000000ff7886 */ /* 0x000fe40000040000 */
[----:B------:R-:W-:Y:S07]  /*4ba0*/  USHF.L.U32 UR11, UR11, 0x6, URZ ;  /* 0x000000060b0b7899 */ /* 0x000fee00080006ff */
[----:B------:R-:W-:Y:S02]  /*4bb0*/  @!UP3 UIADD3 UR13, UPT, UPT, -UR13, URZ, URZ ;  /* 0x000000ff0d0db290 */ /* 0x000fe4000fffe1ff */
[----:B------:R-:W-:Y:S02]  /*4bc0*/  @!UP2 ULOP3.LUT UR13, URZ, UR7, URZ, 0x33, !UPT ;  /* 0x00000007ff0da292 */ /* 0x000fe4000f8e33ff */
[----:B------:R-:W-:Y:S04]  /*4bd0*/  USHF.L.U32 UR10, UR10, 0x6, URZ ;  /* 0x000000060a0a7899 */ /* 0x000fe800080006ff */
[----:B------:R-:W-:Y:S05]  /*4be0*/  IMAD R0, RZ, RZ, -UR13 ;  /* 0x8000000dff007e24 */ /* 0x000fea000f8e02ff */
[----:B------:R-:W-:Y:S11]  /*4bf0*/  R2UR UR8, R0 ;  /* 0x00000000000872ca */ /* 0x000ff600000e0000 */
[----:B------:R-:W-:Y:S02]  /*4c00*/  @!UPT UIADD3 URZ, UPT, UPT, URZ, URZ, URZ ;  /* 0x000000fffffff290 */ /* 0x000fe4000fffe0ff */
[----:B------:R-:W-:Y:S01]  /*4c10*/  UIMAD UR12, UR6, UR8, UR12 ;  /* 0x00000008060c72a4 */ /* 0x000fe2000f8e020c */
[----:B------:R-:W-:Y:S11]  /*4c20*/  BRA.U !UP4, `(.L_x_73) ;  /* 0x000000010c347547 */ /* 0x000ff6000b800000 */
[----:B------:R-:W-:Y:S01]  /*4c30*/  UPLOP3.LUT UP0, UPT, UPT, UPT, UP1, 0x80, 0x8 ;  /* 0x000000000008789c */ /* 0x000fe20003f0f010 */
[----:B------:R-:W-:Y:S02]  /*4c40*/  HFMA2 R0, -RZ, RZ, 0, 5.9604644775390625e-08 ;  /* 0x00000001ff007431 */ /* 0x000fe400000001ff */
[----:B------:R-:W-:Y:S03]  /*4c50*/  IMAD.MOV.U32 R67, RZ, RZ, 0x1 ;  /* 0x00000001ff437424 */ /* 0x000fe600078e00ff */
[----:B------:R-:W-:Y:S05]  /*4c60*/  PLOP3.LUT P0, PT, PT, PT, UP0, 0x80, 0x8 ;  /* 0x000000000008781c */ /* 0x000fea0003f0f008 */
[----:B------:R-:W2:Y:S01]  /*4c70*/  @UP0 LDCU.64 UR18, c[0x0][0x888] ;  /* 0x00011100ff1207ac */ /* 0x000ea20008000a00 */
[----:B------:R-:W-:Y:S07]  /*4c80*/  @UP0 UIMAD UR8, UR48, UR4, URZ ;  /* 0x00000004300802a4 */ /* 0x000fee000f8e02ff */
[----:B------:R-:W-:Y:S01]  /*4c90*/  @!P0 PRMT R67, R0, 0x7610, R67 ;  /* 0x0000761000438816 */ /* 0x000fe20000000043 */
[----:B--2---:R-:W-:Y:S03]  /*4ca0*/  @UP0 UIMAD.WIDE UR18, UR8, 0x4, UR18 ;  /* 0x00000004081208a5 */ /* 0x004fe6000f8e0212 */
[----:B------:R-:W2:Y:S03]  /*4cb0*/  @!UP0 LDCU UR8, c[0x0][0x880] ;  /* 0x00011000ff0887ac */ /* 0x000ea60008000800 */
[----:B------:R-:W-:Y:S01]  /*4cc0*/  IMAD.U32 R10, RZ, RZ, UR18 ;  /* 0x00000012ff0a7e24 */ /* 0x000fe2000f8e00ff */
[----:B------:R-:W-:Y:S05]  /*4cd0*/  MOV R11, UR19 ;  /* 0x00000013000b7c02 */ /* 0x000fea0008000f00 */
[----:B------:R3:W5:Y:S02]  /*4ce0*/  @P0 LDG.E R35, desc[UR46][R10.64] ;  /* 0x0000002e0a230981 */ /* 0x000764000c1e1900 */
[----:B--23--:R-:W-:Y:S07]  /*4cf0*/  @!P0 IMAD.U32 R35, RZ, RZ, UR8 ;  /* 0x00000008ff238e24 */ /* 0x00cfee000f8e00ff */
.L_x_73:
[----:B-----5:R-:W-:Y:S01]  /*4d00*/  @!P2 FSETP.EQ.AND P0, PT, R35, RZ, PT ;  /* 0x000000ff2300a20b */ /* 0x020fe20003f02000 */
[----:B------:R-:W-:Y:S01]  /*4d10*/  @!UPT UIADD3 URZ, UPT, UPT, URZ, URZ, URZ ;  /* 0x000000fffffff290 */ /* 0x000fe2000fffe0ff */
[----:B------:R-:W-:Y:S11]  /*4d20*/  @!P2 BRA `(.L_x_74) ;  /* 0x000000000014a947 */ /* 0x000ff60003800000 */
[----:B------:R-:W-:Y:S02]  /*4d30*/  LOP3.LUT P2, RZ, R67, 0xff, RZ, 0xc0, !PT ;  /* 0x000000ff43ff7812 */ /* 0x000fe4000784c0ff */
[----:B------:R-:W-:Y:S04]  /*4d40*/  PLOP3.LUT P0, PT, PT, PT, UP0, 0x80, 0x8 ;  /* 0x000000000008781c */ /* 0x000fe80003f0f008 */
[----:B------:R-:W-:Y:S07]  /*4d50*/  PLOP3.LUT P0, PT, P0, PT, PT, 0x8, 0x80 ;  /* 0x000000000080781c */ /* 0x000fee000070e170 */
[----:B------:R-:W-:Y:S11]  /*4d60*/  @P2 FSETP.EQ.AND P0, PT, R35, RZ, PT ;  /* 0x000000ff2300220b */ /* 0x000ff60003f02000 */
[----:B------:R-:W-:Y:S02]  /*4d70*/  @!UPT UIADD3 URZ, UPT, UPT, URZ, URZ, URZ ;  /* 0x000000fffffff290 */ /* 0x000fe4000fffe0ff */
.L_x_74:
[----:B------:R-:W-:Y:S01]  /*4d80*/  ULEA UR19, UR17, UR15, 0x3 ;  /* 0x0000000f11137291 */ /* 0x000fe2000f8e18ff */
[----:B------:R-:W-:Y:S02]  /*4d90*/  SHF.L.U32 R3, R38, 0x1f, RZ ;  /* 0x0000001f26037819 */ /* 0x000fe400000006ff */
[----:B------:R-:W-:Y:S04]  /*4da0*/  ELECT P4, URZ, PT ;  /* 0x0000000000ff782f */ /* 0x000fe80003880000 */
[----:B------:R-:W-:Y:S02]  /*4db0*/  PLOP3.LUT P4, PT, P0, P4, PT, 0xf2, 0x2f ;  /* 0x00000000002f781c */ /* 0x000fe40000789e72 */
[----:B------:R-:W2:Y:S11]  /*4dc0*/  SYNCS.PHASECHK.TRANS64.TRYWAIT P2, [UR19+0x78], R3 ;  /* 0x00007803ff0075a7 */ /* 0x000eb60008041113 */
[----:B-1----:R-:W-:Y:S05]  /*4dd0*/  @!P4 IADD3 R19, P0, PT, R36, 0x580, RZ ;  /* 0x000005802413c810 */ /* 0x002fea0007f1e0ff */
[----:B------:R-:W-:Y:S01]  /*4de0*/  @!P4 IMAD.X R12, RZ, RZ, R37, P0 ;  /* 0x000000ffff0cc224 */ /* 0x000fe200000e0625 */
[----:B--2---:R-:W-:Y:S07]  /*4df0*/  @!P2 BRA `(.L_x_75) ;  /* 0x000000380000a947 */ /* 0x004fee0003800000 */
.L_x_147:
[----:B------:R-:W2:Y:S01]  /*4e00*/  LDC.64 R14, c[0x0][0xb10] ;  /* 0x0002c400ff0e7b82 */ /* 0x000ea20000000a00 */
[----:B------:R-:W-:Y:S01]  /*4e10*/  @!P4 R2UR UR8, R12 ;  /* 0x000000000c08c2ca */ /* 0x000fe200000e0000 */
[----:B------:R-:W-:Y:S01]  /*4e20*/  VOTEU.ALL UP3, P4 ;  /* 0x0000000000ff7886 */ /* 0x000fe20002060000 */
[----:B------:R-:W-:Y:S01]  /*4e30*/  @!P4 R2UR UR9, R19 ;  /* 0x000000001309c2ca */ /* 0x000fe200000e0000 */
[----:B------:R-:W-:Y:S01]  /*4e40*/  VOTEU.ALL UP2, P4 ;  /* 0x0000000000ff7886 */ /* 0x000fe20002040000 */
[----:B------:R-:W-:Y:S03]  /*4e50*/  @!P4 IMAD.MOV.U32 R19, RZ, RZ, 0x2000 ;  /* 0x00002000ff13c424 */ /* 0x000fe600078e00ff */
[----:B------:R-:W3:Y:S01]  /*4e60*/  LDC.64 R10, c[0x0][0xb18] ;  /* 0x0002c600ff0a7b82 */ /* 0x000ee20000000a00 */
[----:B------:R-:W-:Y:S01]  /*4e70*/  UMOV UR24, 0x0 ;  /* 0x0000000000187882 */ /* 0x000fe20000000000 */
[----:B------:R-:W-:Y:S01]  /*4e80*/  UMOV UR25, 0x10000000 ;  /* 0x1000000000197882 */ /* 0x000fe20000000000 */
[----:B------:R-:W-:Y:S01]  /*4e90*/  UIADD3 UR18, UPT, UPT, UR17, 0x1, URZ ;  /* 0x0000000111127890 */ /* 0x000fe2000fffe0ff */
[----:B------:R-:W-:Y:S04]  /*4ea0*/  @P3 SHF.R.U32.HI R28, RZ, 0x10, R29 ;  /* 0x00000010ff1c3819 */ /* 0x000fe8000001161d */
[----:B-1----:R-:W1:Y:S01]  /*4eb0*/  @!P1 LDC R0, c[0x0][0xb20] ;  /* 0x0002c800ff009b82 */ /* 0x002e620000000800 */
[----:B------:R-:W-:Y:S01]  /*4ec0*/  UISETP.NE.AND UP5, UPT, UR18, 0x3, UPT ;  /* 0x000000031200788c */ /* 0x000fe2000bfa5270 */
[----:B------:R-:W-:Y:S01]  /*4ed0*/  IMAD.U32 R41, RZ, RZ, UR8 ;  /* 0x00000008ff297e24 */ /* 0x000fe2000f8e00ff */
[----:B------:R-:W-:Y:S05]  /*4ee0*/  @!UP3 ULEA UR8, UR17, UR15, 0xd ;  /* 0x0000000f1108b291 */ /* 0x000fea000f8e68ff */
[----:B------:R-:W4:Y:S01]  /*4ef0*/  @!P1 LDC R3, c[0x0][0xb0c] ;  /* 0x0002c300ff039b82 */ /* 0x000f220000000800 */
[----:B------:R-:W-:Y:S01]  /*4f00*/  IMAD.U32 R40, RZ, RZ, UR9 ;  /* 0x00000009ff287e24 */ /* 0x000fe2000f8e00ff */
[----:B------:R-:W-:Y:S01]  /*4f10*/  UIADD3 UR9, UPT, UPT, UR19, 0x60, URZ ;  /* 0x0000006013097890 */ /* 0x000fe2000fffe0ff */
[----:B------:R-:W-:Y:S01]  /*4f20*/  @!P4 R2UR UR23, R41 ;  /* 0x000000002917c2ca */ /* 0x000fe200000e0000 */
[----:B------:R-:W-:Y:S01]  /*4f30*/  @!UP3 UIADD3 UR8, UPT, UPT, UR8, 0x400, URZ ;  /* 0x000004000808b890 */ /* 0x000fe2000fffe0ff */
[----:B------:R-:W-:Y:S01]  /*4f40*/  @P3 R2UR UR48, R28 ;  /* 0x000000001c3032ca */ /* 0x000fe200000e0000 */
[----:B------:R-:W-:Y:S01]  /*4f50*/  UPRMT UR21, UR45, 0x654, UR9 ;  /* 0x000006542d157896 */ /* 0x000fe20008000009 */
[----:B------:R-:W-:Y:S01]  /*4f60*/  @!P4 R2UR UR22, R40 ;  /* 0x000000002816c2ca */ /* 0x000fe200000e0000 */
[----:B------:R-:W-:Y:S02]  /*4f70*/  USEL UR20, URZ, 0x1, UP5 ;  /* 0x00000001ff147887 */ /* 0x000fe4000a800000 */
[----:B------:R-:W-:Y:S04]  /*4f80*/  USEL UR18, UR18, URZ, UP5 ;  /* 0x000000ff12127287 */ /* 0x000fe8000a800000 */
[----:B------:R-:W-:Y:S01]  /*4f90*/  ULEA UR17, UR18, UR15, 0x3 ;  /* 0x0000000f12117291 */ /* 0x000fe2000f8e18ff */
[----:B------:R-:W-:Y:S04]  /*4fa0*/  LOP3.LUT R38, R38, UR20, RZ, 0x3c, !PT ;  /* 0x0000001426267c12 */ /* 0x000fe8000f8e3cff */
[----:B------:R-:W-:Y:S01]  /*4fb0*/  SHF.L.U32 R12, R38, 0x1f, RZ ;  /* 0x0000001f260c7819 */ /* 0x000fe200000006ff */
[----:B------:R1:W-:Y:S01]  /*4fc0*/  @!UP2 UTMALDG.4D [UR8], [UR22], desc[UR24] ;  /* 0x000018081600a5b4 */ /* 0x0003e20008019000 */
[----:B------:R1:W-:Y:S01]  /*4fd0*/  @!P4 SYNCS.ARRIVE.TRANS64.RED.A0TR RZ, [UR19+0x60], R19 ;  /* 0x00006013ffffc9a7 */ /* 0x0003e20008300413 */
[----:B----4-:R-:W-:Y:S01]  /*4fe0*/  @!P1 ISETP.NE.AND P2, PT, R3, 0x1, PT ;  /* 0x000000010300980c */ /* 0x010fe20003f45270 */
[C---:B--2---:R-:W-:Y:S01]  /*4ff0*/  @!P1 IMAD.HI.U32 R14, R13.reuse, R14, RZ ;  /* 0x0000000e0d0e9227 */ /* 0x044fe200078e00ff */
[----:B---3--:R-:W-:Y:S03]  /*5000*/  @!P1 ISETP.NE.AND P0, PT, R10, 0x1, PT ;  /* 0x000000010a00980c */ /* 0x008fe60003f05270 */
[C---:B------:R-:W-:Y:S01]  /*5010*/  @!P1 IMAD.HI.U32 R11, R8.reuse, R11, RZ ;  /* 0x0000000b080b9227 */ /* 0x040fe200078e00ff */
[----:B------:R-:W-:Y:S04]  /*5020*/  @!P1 SHF.R.U32.HI R14, RZ, R15, R14 ;  /* 0x0000000fff0e9219 */ /* 0x000fe8000001160e */
[----:B-1----:R-:W-:Y:S02]  /*5030*/  @!P1 SHF.R.U32.HI R9, RZ, R0, R11 ;  /* 0x00000000ff099219 */ /* 0x002fe4000001160b */
[----:B------:R-:W-:Y:S01]  /*5040*/  @!P1 SEL R14, R13, R14, !P2 ;  /* 0x0000000e0d0e9207 */ /* 0x000fe20005000000 */
[----:B------:R-:W-:Y:S01]  /*5050*/  SYNCS.ARRIVE.TRANS64.RED.A1T0 RZ, [UR21], RZ ;  /* 0x000000ffffff79a7 */ /* 0x000fe20008100415 */
[----:B------:R-:W-:Y:S05]  /*5060*/  @!P1 SEL R9, R8, R9, !P0 ;  /* 0x0000000908099207 */ /* 0x000fea0004000000 */
[----:B------:R-:W-:Y:S01]  /*5070*/  @!P1 IMAD.IADD R0, R9, 0x1, -R14 ;  /* 0x0000000109009824 */ /* 0x000fe200078e0a0e */
[----:B------:R-:W1:Y:S01]  /*5080*/  SYNCS.PHASECHK.TRANS64.TRYWAIT P5, [UR17+0x78], R12 ;  /* 0x0000780cff0075a7 */ /* 0x000e6200080a1111 */
[----:B------:R-:W-:Y:S02]  /*5090*/  @!P1 IMAD.IADD R9, R14, 0x1, -R9 ;  /* 0x000000010e099824 */ /* 0x000fe400078e0a09 */
[----:B------:R-:W-:Y:S02]  /*50a0*/  @!P1 IMAD R13, R0, R3, R13 ;  /* 0x00000003000d9224 */ /* 0x000fe400078e020d */
[----:B------:R-:W-:Y:S01]  /*50b0*/  @!P1 IMAD R8, R9, R10, R8 ;  /* 0x0000000a09089224 */ /* 0x000fe200078e0208 */
[----:B-1----:R-:W-:Y:S06]  /*50c0*/  @!P5 BRA `(.L_x_76) ;  /* 0x000000340064d947 */ /* 0x002fec0003800000 */
.L_x_149:
[----:B-1----:R-:W-:Y:S01]  /*50d0*/  @!P4 IADD3 R3, P0, PT, R36, 0x580, RZ ;  /* 0x000005802403c810 */ /* 0x002fe20007f1e0ff */
[----:B------:R-:W-:Y:S01]  /*50e0*/  VOTEU.ALL UP2, P4 ;  /* 0x0000000000ff7886 */ /* 0x000fe20002040000 */
[----:B------:R-:W-:Y:S01]  /*50f0*/  UMOV UR22, 0x0 ;  /* 0x0000000000167882 */ /* 0x000fe20000000000 */
[----:B------:R-:W-:Y:S01]  /*5100*/  UMOV UR23, 0x10000000 ;  /* 0x1000000000177882 */ /* 0x000fe20000000000 */
[----:B------:R-:W-:Y:S01]  /*5110*/  @!P4 R2UR UR9, R3 ;  /* 0x000000000309c2ca */ /* 0x000fe200000e0000 */
[----:B------:R-:W-:Y:S01]  /*5120*/  @!P4 IMAD.X R0, RZ, RZ, R37, P0 ;  /* 0x000000ffff00c224 */ /* 0x000fe200000e0625 */
[----:B------:R-:W-:Y:S01]  /*5130*/  @!UP2 UIADD3 UR10, UPT, UPT, UR10, 0x20, URZ ;  /* 0x000000200a0aa890 */ /* 0x000fe2000fffe0ff */
[----:B------:R-:W-:Y:S01]  /*5140*/  LOP3.LUT R25, R25, 0x1, RZ, 0x3c, !PT ;  /* 0x0000000119197812 */ /* 0x000fe200078e3cff */
[----:B------:R-:W-:Y:S02]  /*5150*/  IMAD.IADD R19, R8, 0x1, R66 ;  /* 0x0000000108137824 */ /* 0x000fe400078e0242 */
[----:B------:R-:W-:Y:S01]  /*5160*/  @!P4 R2UR UR8, R0 ;  /* 0x000000000008c2ca */ /* 0x000fe200000e0000 */
[----:B------:R-:W-:Y:S06]  /*5170*/  IMAD.IADD R21, R13, 0x1, R68 ;  /* 0x000000010d157824 */ /* 0x000fec00078e0244 */
[----:B------:R-:W-:Y:S01]  /*5180*/  IMAD.U32 R10, RZ, RZ, UR9 ;  /* 0x00000009ff0a7e24 */ /* 0x000fe2000f8e00ff */
[----:B------:R-:W-:Y:S04]  /*5190*/  UIADD3 UR9, UPT, UPT, UR17, 0x60, URZ ;  /* 0x0000006011097890 */ /* 0x000fe8000fffe0ff */
[----:B------:R-:W-:Y:S01]  /*51a0*/  @!P4 R2UR UR20, R10 ;  /* 0x000000000a14c2ca */ /* 0x000fe200000e0000 */
[----:B------:R-:W-:Y:S01]  /*51b0*/  IMAD.U32 R11, RZ, RZ, UR8 ;  /* 0x00000008ff0b7e24 */ /* 0x000fe2000f8e00ff */
[----:B------:R-:W-:Y:S02]  /*51c0*/  @!UP2 ULEA UR8, UR18, UR15, 0xd ;  /* 0x0000000f1208a291 */ /* 0x000fe4000f8e68ff */
[----:B------:R-:W-:Y:S02]  /*51d0*/  UPRMT UR19, UR45, 0x654, UR9 ;  /* 0x000006542d137896 */ /* 0x000fe40008000009 */
[----:B------:R-:W-:Y:S01]  /*51e0*/  @!P4 R2UR UR21, R11 ;  /* 0x000000000b15c2ca */ /* 0x000fe200000e0000 */
[----:B------:R-:W-:Y:S01]  /*51f0*/  @!UP2 UIADD3 UR8, UPT, UPT, UR8, 0x400, URZ ;  /* 0x000004000808a890 */ /* 0x000fe2000fffe0ff */
[----:B------:R-:W-:Y:S11]  /*5200*/  VOTEU.ALL UP2, P4 ;  /* 0x0000000000ff7886 */ /* 0x000ff60002040000 */
[----:B------:R3:W-:Y:S01]  /*5210*/  @!UP2 UTMALDG.4D [UR8], [UR20], desc[UR22] ;  /* 0x000016081400a5b4 */ /* 0x0007e20008019000 */
[----:B------:R3:W-:Y:S01]  /*5220*/  @!P4 SYNCS.ARRIVE.TRANS64.RED.A0TR RZ, [UR17+0x60], R24 ;  /* 0x00006018ffffc9a7 */ /* 0x0007e20008300411 */
[----:B------:R-:W-:Y:S04]  /*5230*/  UIADD3 UR17, UPT, UPT, UR18, 0x1, URZ ;  /* 0x0000000112117890 */ /* 0x000fe8000fffe0ff */
[----:B------:R-:W-:Y:S04]  /*5240*/  UISETP.NE.AND UP2, UPT, UR17, 0x3, UPT ;  /* 0x000000031100788c */ /* 0x000fe8000bf45270 */
[----:B------:R-:W-:Y:S02]  /*5250*/  USEL UR18, URZ, 0x1, UP2 ;  /* 0x00000001ff127887 */ /* 0x000fe40009000000 */
[----:B------:R-:W-:Y:S02]  /*5260*/  USEL UR17, UR17, URZ, UP2 ;  /* 0x000000ff11117287 */ /* 0x000fe40009000000 */
[----:B------:R-:W-:Y:S02]  /*5270*/  UPLOP3.LUT UP2, UPT, UPT, UPT, UPT, 0x80, 0x8 ;  /* 0x000000000008789c */ /* 0x000fe40003f4f070 */
[----:B------:R-:W-:Y:S01]  /*5280*/  LOP3.LUT R38, R38, UR18, RZ, 0x3c, !PT ;  /* 0x0000001226267c12 */ /* 0x000fe2000f8e3cff */
[----:B------:R-:W-:Y:S01]  /*5290*/  SYNCS.ARRIVE.TRANS64.RED.A1T0 RZ, [UR19], RZ ;  /* 0x000000ffffff79a7 */ /* 0x000fe20008100413 */
[----:B------:R-:W-:Y:S07]  /*52a0*/  @P3 BRA `(.L_x_77) ;  /* 0xfffffff000603947 */ /* 0x000fee000383ffff */
[----:B------:R-:W-:Y:S01]  /*52b0*/  UIADD3 UR15, UPT, UPT, UR15, 0x78, URZ ;  /* 0x000000780f0f7890 */ /* 0x000fe2000fffe0ff */
[----:B------:R-:W-:-:S03]  /*52c0*/  SHF.L.U32 R3, R38, 0x1f, RZ ;  /* 0x0000001f26037819 */ /* 0x000fc600000006ff */
[----:B------:R-:W-:-:S09]  /*52d0*/  ULEA UR4, UR17, UR15, 0x3 ;  /* 0x0000000f11047291 */ /* 0x000fd2000f8e18ff */
[----:B------:R-:W1:Y:S02]  /*52e0*/  SYNCS.PHASECHK.TRANS64.TRYWAIT P0, [UR4], R3 ;  /* 0x00000003ff0075a7 */ /* 0x000e640008001104 */
[----:B-1----:R-:W-:Y:S05]  /*52f0*/  @!P0 BRA `(.L_x_78) ;  /* 0x0000003000f08947 */ /* 0x002fea0003800000 */
.L_x_151:
        /* <DEDUP_REMOVED lines=9> */
.L_x_153:
        /* <DEDUP_REMOVED lines=8> */
.L_x_80:
[----:B-1----:R1:W2:Y:S02]  /*5410*/  SYNCS.PHASECHK.TRANS64.TRYWAIT P0, [R0+URZ], R3 ;  /* 0x00000003000075a7 */ /* 0x0022a400080011ff */
[----:B--2---:R-:W-:Y:S05]  /*5420*/  @!P0 NANOSLEEP.SYNCS 0x989680 ;  /* 0x009896800000895d */ /* 0x004fea0003900000 */
[----:B------:R-:W2:Y:S02]  /*5430*/  @!P0 SYNCS.PHASECHK.TRANS64 P0, [R0+URZ], R3 ;  /* 0x00000003000085a7 */ /* 0x000ea400080010ff */
[----:B--23--:R-:W-:Y:S05]  /*5440*/  @P0 EXIT ;  /* 0x000000000000094d */ /* 0x00cfea0003800000 */
[----:B------:R-:W-:Y:S05]  /*5450*/  BRA `(.L_x_80) ;  /* 0xfffffffc00ec7947 */ /* 0x000fea000383ffff */
.L_x_68:
[----:B------:R-:W-:-:S06]  /*5460*/  UISETP.GE.AND UP1, UPT, UR4, 0x4, UPT ;  /* 0x000000040400788c */ /* 0x000fcc000bf26270 */
[----:B------:R-:W-:-:S13]  /*5470*/  PLOP3.LUT P0, PT, PT, PT, UP1, 0x80, 0x8 ;  /* 0x000000000008781c */ /* 0x000fda0003f0f018 */
[----:B-1----:R-:W-:Y:S05]  /*5480*/  @!P0 EXIT ;  /* 0x000000000000894d */ /* 0x002fea0003800000 */
[----:B------:R-:W-:Y:S01]  /*5490*/  BAR.SYNC.DEFER_BLOCKING 0x6, 0xa0 ;  /* 0x0182800000007b1d */ /* 0x000fe20000010000 */
[C---:B------:R-:W-:Y:S01]  /*54a0*/  IMAD.SHL.U32 R5, R76.reuse, 0x20, RZ ;  /* 0x000000204c057824 */ /* 0x040fe200078e00ff */
[----:B------:R-:W-:Y:S01]  /*54b0*/  SHF.R.S32.HI R7, RZ, 0x1f, R78 ;  /* 0x0000001fff077819 */ /* 0x000fe2000001144e */
[C---:B------:R-:W-:Y:S01]  /*54c0*/  IMAD.SHL.U32 R75, R76.reuse, 0x4, RZ ;  /* 0x000000044c4b7824 */ /* 0x040fe200078e00ff */
[C---:B------:R-:W-:Y:S01]  /*54d0*/  R2P PR, R76.reuse, 0x6 ;  /* 0x000000064c007804 */ /* 0x040fe20000000000 */
[C---:B------:R-:W-:Y:S01]  /*54e0*/  IMAD.SHL.U32 R0, R76.reuse, 0x10, RZ ;  /* 0x000000104c007824 */ /* 0x040fe200078e00ff */
[----:B------:R-:W-:Y:S02]  /*54f0*/  UMOV UR50, 0x400 ;  /* 0x0000040000327882 */ /* 0x000fe40000000000 */
[----:B------:R-:W1:Y:S01]  /*5500*/  LDC R71, c[0x0][0x370] ;  /* 0x0000dc00ff477b82 */ /* 0x000e620000000800 */
[----:B------:R-:W-:Y:S01]  /*5510*/  ULEA UR50, UR45, UR50, 0x18 ;  /* 0x000000322d327291 */ /* 0x000fe2000f8ec0ff */
[C---:B------:R-:W-:Y:S01]  /*5520*/  LOP3.LUT R4, R5.reuse, 0xe0, RZ, 0xc0, !PT ;  /* 0x000000e005047812 */ /* 0x040fe200078ec0ff */
[----:B------:R-:W-:Y:S01]  /*5530*/  IMAD.U32 R32, R76, 0x10000, RZ ;  /* 0x000100004c207824 */ /* 0x000fe200078e00ff */
[----:B------:R-:W-:Y:S01]  /*5540*/  LOP3.LUT R5, R5, 0x100, RZ, 0xc0, !PT ;  /* 0x0000010005057812 */ /* 0x000fe200078ec0ff */
[----:B------:R-:W-:Y:S01]  /*5550*/  IMAD.MOV.U32 R80, RZ, RZ, 0x8 ;  /* 0x00000008ff507424 */ /* 0x000fe200078e00ff */
[----:B------:R-:W-:Y:S01]  /*5560*/  LOP3.LUT R75, R4, 0x1c, R75, 0xf8, !PT ;  /* 0x0000001c044b7812 */ /* 0x000fe200078ef84b */
[----:B------:R-:W-:Y:S01]  /*5570*/  IMAD.MOV.U32 R79, RZ, RZ, 0x10 ;  /* 0x00000010ff4f7424 */ /* 0x000fe200078e00ff */
[----:B------:R-:W2:Y:S01]  /*5580*/  LDC R28, c[0x0][0xb0c] ;  /* 0x0002c300ff1c7b82 */ /* 0x000ea20000000800 */
[----:B------:R-:W-:Y:S01]  /*5590*/  SHF.R.U32.HI R4, RZ, 0x2, R76 ;  /* 0x00000002ff047819 */ /* 0x000fe2000001164c */
[----:B------:R-:W-:Y:S01]  /*55a0*/  IMAD.MOV.U32 R30, RZ, RZ, RZ ;  /* 0x000000ffff1e7224 */ /* 0x000fe200078e00ff */
[----:B------:R-:W-:Y:S01]  /*55b0*/  LEA.HI R78, R7, R78, RZ, 0x6 ;  /* 0x0000004e074e7211 */ /* 0x000fe200078f30ff */
[----:B------:R-:W-:Y:S01]  /*55c0*/  IMAD.MOV.U32 R74, RZ, RZ, RZ ;  /* 0x000000ffff4a7224 */ /* 0x000fe200078e00ff */
[----:B------:R-:W-:Y:S01]  /*55d0*/  LOP3.LUT R0, R5, 0x600, R0, 0xf8, !PT ;  /* 0x0000060005007812 */ /* 0x000fe200078ef800 */
[----:B------:R-:W-:Y:S01]  /*55e0*/  IMAD.MOV.U32 R73, RZ, RZ, RZ ;  /* 0x000000ffff497224 */ /* 0x000fe200078e00ff */
[----:B------:R-:W-:Y:S01]  /*55f0*/  LOP3.LUT R75, R75, 0x4, R4, 0x78, !PT ;  /* 0x000000044b4b7812 */ /* 0x000fe200078e7804 */
[----:B------:R-:W3:Y:S01]  /*5600*/  LDC R70, c[0x0][0xb20] ;  /* 0x0002c800ff467b82 */ /* 0x000ee20000000800 */
[----:B------:R-:W4:Y:S01]  /*5610*/  LDS R2, [UR50+0xf0] ;  /* 0x0000f032ff027984 */ /* 0x000f220008000800 */
[----:B------:R-:W-:Y:S01]  /*5620*/  LOP3.LUT R76, R76, 0x60, RZ, 0xc0, !PT ;  /* 0x000000604c4c7812 */ /* 0x000fe200078ec0ff */
[----:B------:R-:W1:Y:S01]  /*5630*/  LDCU.64 UR58, c[0x0][0x348] ;  /* 0x00006900ff3a77ac */ /* 0x000e620008000a00 */
[----:B------:R-:W-:-:S02]  /*5640*/  LOP3.LUT R75, R0, R75, RZ, 0xfc, !PT ;  /* 0x0000004b004b7212 */ /* 0x000fc400078efcff */
[----:B------:R-:W-:Y:S01]  /*5650*/  LOP3.LUT R32, R32, 0x600000, RZ, 0xc0, !PT ;  /* 0x0060000020207812 */ /* 0x000fe200078ec0ff */
[----:B------:R-:W-:Y:S01]  /*5660*/  UMOV UR55, 0x1 ;  /* 0x0000000100377882 */ /* 0x000fe20000000000 */
[----:B------:R-:W1:Y:S01]  /*5670*/  LDC R27, c[0x0][0xb30] ;  /* 0x0002cc00ff1b7b82 */ /* 0x000e620000000800 */
[----:B------:R-:W-:Y:S01]  /*5680*/  SEL R80, R80, 0xfffffff8, !P1 ;  /* 0xfffffff850507807 */ /* 0x000fe20004800000 */
[----:B------:R-:W1:Y:S01]  /*5690*/  LDCU.64 UR36, c[0x0][0x888] ;  /* 0x00011100ff2477ac */ /* 0x000e620008000a00 */
[----:B------:R-:W-:Y:S02]  /*56a0*/  SEL R79, R79, 0xfffffff0, !P2 ;  /* 0xfffffff04f4f7807 */ /* 0x000fe40005000000 */
[----:B------:R-:W-:Y:S01]  /*56b0*/  SHF.R.S32.HI R78, RZ, 0x6, R78 ;  /* 0x00000006ff4e7819 */ /* 0x000fe2000001144e */
[----:B------:R-:W1:Y:S02]  /*56c0*/  LDCU.64 UR38, c[0x0][0x890] ;  /* 0x00011200ff2677ac */ /* 0x000e640008000a00 */
[----:B------:R-:W1:Y:S01]  /*56d0*/  LDC R69, c[0x0][0x388] ;  /* 0x0000e200ff457b82 */ /* 0x000e620000000800 */
[----:B------:R-:W-:Y:S01]  /*56e0*/  UMOV UR57, URZ ;  /* 0x000000ff00397c82 */ /* 0x000fe20008000000 */
[----:B------:R-:W-:Y:S01]  /*56f0*/  UIADD3 UR56, UPT, UPT, UR50, 0x400, URZ ;  /* 0x0000040032387890 */ /* 0x000fe2000fffe0ff */
[----:B------:R-:W-:Y:S01]  /*5700*/  UMOV UR54, URZ ;  /* 0x000000ff00367c82 */ /* 0x000fe20008000000 */
[----:B------:R-:W-:-:S04]  /*5710*/  UMOV UR53, URZ ;  /* 0x000000ff00357c82 */ /* 0x000fc80008000000 */
[----:B------:R-:W1:Y:S08]  /*5720*/  LDC.64 R64, c[0x0][0xb10] ;  /* 0x0002c400ff407b82 */ /* 0x000e700000000a00 */
[----:B------:R-:W1:Y:S08]  /*5730*/  LDC.64 R24, c[0x0][0xb18] ;  /* 0x0002c600ff187b82 */ /* 0x000e700000000a00 */
[----:B------:R-:W1:Y:S01]  /*5740*/  LDC.64 R22, c[0x0][0xb28] ;  /* 0x0002ca00ff167b82 */ /* 0x000e620000000a00 */
[C---:B----4-:R-:W-:Y:S01]  /*5750*/  VIADD R3, R2.reuse, 0x40 ;  /* 0x0000004002037836 */ /* 0x050fe20000000000 */
[----:B------:R-:W-:-:S04]  /*5760*/  LOP3.LUT R2, R2, 0xffff, RZ, 0xc0, !PT ;  /* 0x0000ffff02027812 */ /* 0x000fc800078ec0ff */
[----:B------:R-:W-:Y:S02]  /*5770*/  LOP3.LUT R3, R3, 0xffff, RZ, 0xc0, !PT ;  /* 0x0000ffff03037812 */ /* 0x000fe400078ec0ff */
[----:B------:R-:W4:Y:S03]  /*5780*/  LDC.64 R62, c[0x0][0x8b0] ;  /* 0x00022c00ff3e7b82 */ /* 0x000f260000000a00 */
[----:B------:R1:W-:Y:S05]  /*5790*/  STL.64 [R1], R2 ;  /* 0x0000000201007387 */ /* 0x0003ea0000100a00 */
[----:B------:R-:W1:Y:S08]  /*57a0*/  LDC.64 R60, c[0x0][0x8a8] ;  /* 0x00022a00ff3c7b82 */ /* 0x000e700000000a00 */
[----:B--23--:R-:W1:Y:S02]  /*57b0*/  LDC R72, c[0x0][0x374] ;  /* 0x0000dd00ff487b82 */ /* 0x00ce640000000800 */
.L_x_111:
[----:B-1----:R-:W-:Y:S04]  /*57c0*/  SHF.L.U32 R3, R73, 0x1f, RZ ;  /* 0x0000001f49037819 */ /* 0x002fe800000006ff */
[----:B------:R-:W1:Y:S02]  /*57d0*/  SYNCS.PHASECHK.TRANS64.TRYWAIT P0, [UR50+0xa0], R3 ;  /* 0x0000a003ff0075a7 */ /* 0x000e640008001132 */
[----:B-12---:R-:W-:Y:S05]  /*57e0*/  @!P0 BRA `(.L_x_81) ;  /* 0x0000002c00e48947 */ /* 0x006fea0003800000 */
.L_x_155:
[----:B------:R-:W2:Y:S01]  /*57f0*/  LDS.128 R12, [UR50+0xe0] ;  /* 0x0000e032ff0c7984 */ /* 0x000ea20008000c00 */
[----:B------:R-:W-:Y:S01]  /*5800*/  UIADD3 UR4, UPT, UPT, UR50, 0xa8, URZ ;  /* 0x000000a832047890 */ /* 0x000fe2000fffe0ff */
[----:B-1----:R-:W-:Y:S01]  /*5810*/  IMAD R0, R30, 0x4, R1 ;  /* 0x000000041e007824 */ /* 0x002fe200078e0201 */
[-C--:B------:R-:W-:Y:S02]  /*5820*/  IABS R9, R78.reuse ;  /* 0x0000004e00097213 */ /* 0x080fe40000000000 */
[----:B------:R-:W-:Y:S01]  /*5830*/  UPRMT UR4, URZ, 0x654, UR4 ;  /* 0x00000654ff047896 */ /* 0x000fe20008000004 */
[----:B------:R-:W-:Y:S01]  /*5840*/  IABS R3, R78 ;  /* 0x0000004e00037213 */ /* 0x000fe20000000000 */
[----:B------:R-:W1:Y:S01]  /*5850*/  I2F.RP R8, R9 ;  /* 0x0000000900087306 */ /* 0x000e620000209400 */
[----:B------:R-:W-:Y:S01]  /*5860*/  @!PT LDS RZ, [RZ] ;  /* 0x00000000fffff984 */ /* 0x000fe20000000800 */
[----:B------:R-:W-:Y:S01]  /*5870*/  @!PT LDS RZ, [RZ] ;  /* 0x00000000fffff984 */ /* 0x000fe20000000800 */
[----:B------:R-:W-:Y:S01]  /*5880*/  @!PT LDS RZ, [RZ] ;  /* 0x00000000fffff984 */ /* 0x000fe20000000800 */
[----:B------:R-:W-:Y:S01]  /*5890*/  @!PT LDS RZ, [RZ] ;  /* 0x00000000fffff984 */ /* 0x000fe20000000800 */
[----:B------:R3:W-:Y:S06]  /*58a0*/  MEMBAR.ALL.CTA ;  /* 0x0000000000007992 */ /* 0x0007ec0000008000 */
[----:B---3--:R-:W3:Y:S01]  /*58b0*/  FENCE.VIEW.ASYNC.S ;  /* 0x00000000000073c6 */ /* 0x008ee20000000000 */
[----:B------:R-:W-:Y:S01]  /*58c0*/  IADD3 R3, PT, PT, RZ, -R3, RZ ;  /* 0x80000003ff037210 */ /* 0x000fe20007ffe0ff */
[----:B---3--:R-:W-:Y:S06]  /*58d0*/  SYNCS.ARRIVE.TRANS64.RED.A1T0 RZ, [UR4], RZ ;  /* 0x000000ffffff79a7 */ /* 0x008fec0008100404 */
[----:B------:R3:W5:Y:S01]  /*58e0*/  LDL R17, [R0] ;  /* 0x0000000000117983 */ /* 0x0007620000100800 */
[----:B--2---:R-:W-:Y:S01]  /*58f0*/  LOP3.LUT P5, RZ, R14, 0x1, RZ, 0xc0, !PT ;  /* 0x000000010eff7812 */ /* 0x004fe200078ac0ff */
[----:B-1----:R-:W1:Y:S03]  /*5900*/  MUFU.RCP R2, R8 ;  /* 0x0000000800027308 */ /* 0x002e660000001000 */
[----:B------:R-:W-:Y:S09]  /*5910*/  P2R R81, PR, RZ, 0x20 ;  /* 0x00000020ff517803 */ /* 0x000ff20000000000 */
[----:B------:R-:W-:Y:S02]  /*5920*/  @P5 MOV R31, R12 ;  /* 0x0000000c001f5202 */ /* 0x000fe40000000f00 */
[----:B------:R-:W-:Y:S01]  /*5930*/  @P5 LOP3.LUT R29, R13, 0xffff, RZ, 0xc0, !PT ;  /* 0x0000ffff0d1d5812 */ /* 0x000fe200078ec0ff */
[----:B-1----:R-:W-:Y:S01]  /*5940*/  VIADD R6, R2, 0xffffffe ;  /* 0x0ffffffe02067836 */ /* 0x002fe20000000000 */
[----:B------:R-:W-:Y:S03]  /*5950*/  IABS R2, R69 ;  /* 0x0000004500027213 */ /* 0x000fe60000000000 */
[----:B------:R-:W1:Y:S02]  /*5960*/  F2I.FTZ.U32.TRUNC.NTZ R7, R6 ;  /* 0x0000000600077305 */ /* 0x000e64000021f000 */
[--C-:B-1----:R-:W-:Y:S02]  /*5970*/  IMAD.MOV R4, RZ, RZ, -R7.reuse ;  /* 0x000000ffff047224 */ /* 0x102fe400078e0a07 */
[----:B------:R-:W-:Y:S02]  /*5980*/  IMAD.MOV.U32 R6, RZ, RZ, RZ ;  /* 0x000000ffff067224 */ /* 0x000fe400078e00ff */
[----:B------:R-:W-:Y:S01]  /*5990*/  IMAD R5, R4, R9, RZ ;  /* 0x0000000904057224 */ /* 0x000fe200078e02ff */
[----:B------:R-:W-:Y:S03]  /*59a0*/  IABS R4, R19 ;  /* 0x0000001300047213 */ /* 0x000fe60000000000 */
[----:B------:R-:W-:Y:S02]  /*59b0*/  IMAD.HI.U32 R7, R7, R5, R6 ;  /* 0x0000000507077227 */ /* 0x000fe400078e0006 */
[----:B------:R-:W1:Y:S04]  /*59c0*/  I2F.RP R5, R2 ;  /* 0x0000000200057306 */ /* 0x000e680000209400 */
[----:B------:R-:W-:Y:S04]  /*59d0*/  IMAD.HI.U32 R10, R7, R4, RZ ;  /* 0x00000004070a7227 */ /* 0x000fe800078e00ff */
[----:B------:R-:W-:Y:S01]  /*59e0*/  IMAD R4, R10, R3, R4 ;  /* 0x000000030a047224 */ /* 0x000fe200078e0204 */
[----:B------:R-:W-:Y:S04]  /*59f0*/  LOP3.LUT R3, R19, R78, RZ, 0x3c, !PT ;  /* 0x0000004e13037212 */ /* 0x000fe800078e3cff */
[----:B------:R-:W-:Y:S01]  /*5a00*/  ISETP.GT.U32.AND P0, PT, R9, R4, PT ;  /* 0x000000040900720c */ /* 0x000fe20003f04070 */
[----:B-1----:R-:W1:Y:S01]  /*5a10*/  MUFU.RCP R5, R5 ;  /* 0x0000000500057308 */ /* 0x002e620000001000 */
[----:B------:R-:W-:Y:S11]  /*5a20*/  ISETP.GE.AND P1, PT, R3, RZ, PT ;  /* 0x000000ff0300720c */ /* 0x000ff60003f26270 */
[----:B------:R-:W-:Y:S02]  /*5a30*/  @!P0 IMAD.IADD R4, R4, 0x1, -R9 ;  /* 0x0000000104048824 */ /* 0x000fe400078e0a09 */
[----:B------:R-:W-:Y:S01]  /*5a40*/  @!P0 VIADD R10, R10, 0x1 ;  /* 0x000000010a0a8836 */ /* 0x000fe20000000000 */
[----:B------:R-:W-:Y:S02]  /*5a50*/  ISETP.NE.AND P0, PT, R78, RZ, PT ;  /* 0x000000ff4e00720c */ /* 0x000fe40003f05270 */
[----:B------:R-:W-:Y:S01]  /*5a60*/  ISETP.GE.U32.AND P2, PT, R4, R9, PT ;  /* 0x000000090400720c */ /* 0x000fe20003f46070 */
[----:B-1----:R-:W-:Y:S04]  /*5a70*/  VIADD R6, R5, 0xffffffe ;  /* 0x0ffffffe05067836 */ /* 0x002fe80000000000 */
[----:B------:R-:W1:Y:S08]  /*5a80*/  F2I.FTZ.U32.TRUNC.NTZ R7, R6 ;  /* 0x0000000600077305 */ /* 0x000e70000021f000 */
[----:B------:R-:W-:Y:S05]  /*5a90*/  @P2 IADD3 R10, PT, PT, R10, 0x1, RZ ;  /* 0x000000010a0a2810 */ /* 0x000fea0007ffe0ff */
[----:B------:R-:W-:Y:S01]  /*5aa0*/  @!P1 IMAD.MOV R10, RZ, RZ, -R10 ;  /* 0x000000ffff0a9224 */ /* 0x000fe200078e0a0a */
[----:B------:R-:W-:Y:S01]  /*5ab0*/  @!P0 LOP3.LUT R10, RZ, R78, RZ, 0x33, !PT ;  /* 0x0000004eff0a8212 */ /* 0x000fe200078e33ff */
[--C-:B-1----:R-:W-:Y:S01]  /*5ac0*/  IMAD.MOV R3, RZ, RZ, -R7.reuse ;  /* 0x000000ffff037224 */ /* 0x102fe200078e0a07 */
[----:B------:R-:W-:Y:S01]  /*5ad0*/  ISETP.GE.AND P0, PT, R26, 0x1, PT ;  /* 0x000000011a00780c */ /* 0x000fe20003f06270 */
[----:B------:R-:W-:Y:S01]  /*5ae0*/  IMAD.MOV.U32 R6, RZ, RZ, RZ ;  /* 0x000000ffff067224 */ /* 0x000fe200078e00ff */
[----:B------:R-:W-:Y:S01]  /*5af0*/  LOP3.LUT R11, R10, R69, RZ, 0x3c, !PT ;  /* 0x000000450a0b7212 */ /* 0x000fe200078e3cff */
[----:B------:R-:W-:Y:S01]  /*5b00*/  IMAD R4, R3, R2, RZ ;  /* 0x0000000203047224 */ /* 0x000fe200078e02ff */
[----:B------:R-:W-:Y:S03]  /*5b10*/  IABS R3, R10 ;  /* 0x0000000a00037213 */ /* 0x000fe60000000000 */
[----:B------:R-:W-:Y:S06]  /*5b20*/  IMAD.HI.U32 R7, R7, R4, R6 ;  /* 0x0000000407077227 */ /* 0x000fec00078e0006 */
[----:B------:R-:W-:Y:S05]  /*5b30*/  IMAD.HI.U32 R16, R7, R3, RZ ;  /* 0x0000000307107227 */ /* 0x000fea00078e00ff */
[----:B------:R-:W-:Y:S05]  /*5b40*/  IADD3 R4, PT, PT, -R16, RZ, RZ ;  /* 0x000000ff10047210 */ /* 0x000fea0007ffe1ff */
[C---:B------:R-:W-:Y:S05]  /*5b50*/  IMAD R3, R2.reuse, R4, R3 ;  /* 0x0000000402037224 */ /* 0x040fea00078e0203 */
[----:B------:R-:W-:Y:S11]  /*5b60*/  ISETP.GT.U32.AND P3, PT, R2, R3, PT ;  /* 0x000000030200720c */ /* 0x000ff60003f64070 */
[----:B------:R-:W-:Y:S02]  /*5b70*/  @!UPT UIADD3 URZ, UPT, UPT, URZ, URZ, URZ ;  /* 0x000000fffffff290 */ /* 0x000fe4000fffe0ff */
[----:B------:R-:W-:Y:S05]  /*5b80*/  @!P3 IMAD.IADD R3, R3, 0x1, -R2 ;  /* 0x000000010303b824 */ /* 0x000fea00078e0a02 */
[----:B------:R-:W-:Y:S01]  /*5b90*/  ISETP.GE.U32.AND P2, PT, R3, R2, PT ;  /* 0x000000020300720c */ /* 0x000fe20003f46070 */
[----:B------:R-:W-:Y:S01]  /*5ba0*/  @!UPT UIADD3 URZ, UPT, UPT, URZ, URZ, URZ ;  /* 0x000000fffffff290 */ /* 0x000fe2000fffe0ff */
[----:B---3--:R-:W-:Y:S11]  /*5bb0*/  @!P0 BRA `(.L_x_82) ;  /* 0x0000000000a48947 */ /* 0x008ff60003800000 */
[----:B------:R-:W-:Y:S01]  /*5bc0*/  IMAD.HI.U32 R37, R72, R25, RZ ;  /* 0x0000001948257227 */ /* 0x000fe200078e00ff */
        /* <DEDUP_REMOVED lines=8> */
[----:B------:R-:W-:Y:S01]  /*5c50*/  IMAD.HI.U32 R37, R29, R25, RZ ;  /* 0x000000191d257227 */ /* 0x000fe200078e00ff */
[----:B------:R-:W-:Y:S02]  /*5c60*/  SEL R7, R71, R18, !P4 ;  /* 0x0000001247077207 */ /* 0x000fe40006000000 */
[----:B------:R-:W-:Y:S01]  /*5c70*/  SHF.R.U32.HI R34, RZ, R65, R34 ;  /* 0x00000041ff227219 */ /* 0x000fe20000011622 */
[-C--:B------:R-:W-:Y:S04]  /*5c80*/  IMAD.HI.U32 R18, R3, R22.reuse, RZ ;  /* 0x0000001603127227 */ /* 0x080fe800078e00ff */
[----:B------:R-:W-:Y:S01]  /*5c90*/  IMAD.HI.U32 R20, R7, R22, RZ ;  /* 0x0000001607147227 */ /* 0x000fe200078e00ff */
[-C--:B------:R-:W-:Y:S02]  /*5ca0*/  @P1 SHF.R.U32.HI R3, RZ, R23.reuse, R18 ;  /* 0x00000017ff031219 */ /* 0x080fe40000011612 */
[----:B------:R-:W-:Y:S02]  /*5cb0*/  SHF.R.U32.HI R18, RZ, R70, R37 ;  /* 0x00000046ff127219 */ /* 0x000fe40000011625 */
[----:B------:R-:W-:Y:S01]  /*5cc0*/  @P1 SHF.R.U32.HI R7, RZ, R23, R20 ;  /* 0x00000017ff071219 */ /* 0x000fe20000011614 */
[C---:B------:R-:W-:Y:S01]  /*5cd0*/  IMAD R2, R26.reuse, R3, RZ ;  /* 0x000000031a027224 */ /* 0x040fe200078e02ff */
[----:B------:R-:W-:Y:S02]  /*5ce0*/  SEL R5, R29, R18, !P0 ;  /* 0x000000121d057207 */ /* 0x000fe40004000000 */
[----:B------:R-:W-:Y:S01]  /*5cf0*/  SEL R3, R31, R34, !P4 ;  /* 0x000000221f037207 */ /* 0x000fe20006000000 */
[----:B------:R-:W-:Y:S01]  /*5d00*/  IMAD R4, R26, R7, RZ ;  /* 0x000000071a047224 */ /* 0x000fe200078e02ff */
[C---:B------:R-:W-:Y:S01]  /*5d10*/  ISETP.GE.AND P0, PT, R5.reuse, R2, PT ;  /* 0x000000020500720c */ /* 0x040fe20003f06270 */
[----:B------:R-:W-:Y:S03]  /*5d20*/  IMAD.HI.U32 R6, R5, R22, RZ ;  /* 0x0000001605067227 */ /* 0x000fe600078e00ff */
[----:B------:R-:W-:Y:S01]  /*5d30*/  ISETP.GE.OR P0, PT, R3, R4, P0 ;  /* 0x000000040300720c */ /* 0x000fe20000706670 */
[----:B------:R-:W-:Y:S01]  /*5d40*/  IMAD.MOV R4, RZ, RZ, -R3 ;  /* 0x000000ffff047224 */ /* 0x000fe200078e0a03 */
[-C--:B------:R-:W-:Y:S03]  /*5d50*/  SHF.R.U32.HI R6, RZ, R23.reuse, R6 ;  /* 0x00000017ff067219 */ /* 0x080fe60000011606 */
[----:B------:R-:W-:Y:S01]  /*5d60*/  IMAD R31, R28, R4, R31 ;  /* 0x000000041c1f7224 */ /* 0x000fe200078e021f */
[----:B------:R-:W-:Y:S05]  /*5d70*/  SEL R9, R5, R6, !P1 ;  /* 0x0000000605097207 */ /* 0x000fea0004800000 */
[----:B------:R-:W-:Y:S02]  /*5d80*/  IMAD.MOV R6, RZ, RZ, -R9 ;  /* 0x000000ffff067224 */ /* 0x000fe400078e0a09 */
[C---:B------:R-:W-:Y:S04]  /*5d90*/  @!P0 IMAD.HI.U32 R2, R3.reuse, R22, RZ ;  /* 0x0000001603028227 */ /* 0x040fe800078e00ff */
[----:B------:R-:W-:Y:S01]  /*5da0*/  IMAD R6, R26, R6, R5 ;  /* 0x000000061a067224 */ /* 0x000fe200078e0205 */
[----:B------:R-:W-:Y:S04]  /*5db0*/  @!P0 SHF.R.U32.HI R2, RZ, R23, R2 ;  /* 0x00000017ff028219 */ /* 0x000fe80000011602 */
[----:B------:R-:W-:Y:S02]  /*5dc0*/  @!P0 SEL R0, R3, R2, !P1 ;  /* 0x0000000203008207 */ /* 0x000fe40004800000 */
[----:B------:R-:W-:Y:S02]  /*5dd0*/  IADD3 R2, PT, PT, -R5, RZ, RZ ;  /* 0x000000ff05027210 */ /* 0x000fe40007ffe1ff */
[----:B------:R-:W-:Y:S01]  /*5de0*/  @!P0 IADD3 R8, PT, PT, R9, -R0, RZ ;  /* 0x8000000009088210 */ /* 0x000fe20007ffe0ff */
[----:B------:R-:W-:Y:S02]  /*5df0*/  @!P0 IMAD R0, R7, R6, R0 ;  /* 0x0000000607008224 */ /* 0x000fe400078e0200 */
[----:B------:R-:W-:Y:S02]  /*5e00*/  IMAD R29, R24, R2, R29 ;  /* 0x00000002181d7224 */ /* 0x000fe400078e021d */
[----:B------:R-:W-:Y:S02]  /*5e10*/  @!P0 IMAD R5, R8, R26, R3 ;  /* 0x0000001a08058224 */ /* 0x000fe400078e0203 */
[----:B------:R-:W-:Y:S04]  /*5e20*/  @!P0 IMAD.MOV.U32 R3, RZ, RZ, R0 ;  /* 0x000000ffff038224 */ /* 0x000fe800078e0000 */
[----:B------:R-:W-:Y:S02]  /*5e30*/  IMAD R31, R3, R28, R31 ;  /* 0x0000001c031f7224 */ /* 0x000fe400078e021f */
[----:B------:R-:W-:Y:S07]  /*5e40*/  IMAD R29, R5, R24, R29 ;  /* 0x00000018051d7224 */ /* 0x000fee00078e021d */
.L_x_82:
[----:B------:R-:W-:Y:S01]  /*5e50*/  ISETP.NE.AND P0, PT, R27, 0x1, PT ;  /* 0x000000011b00780c */ /* 0x000fe20003f05270 */
[----:B------:R-:W1:Y:S01]  /*5e60*/  LDC.64 R6, c[0x0][0xb10] ;  /* 0x0002c400ff067b82 */ /* 0x000e620000000a00 */
[----:B------:R-:W-:Y:S01]  /*5e70*/  R2UR UR4, R11 ;  /* 0x000000000b0472ca */ /* 0x000fe200000e0000 */
[----:B------:R-:W-:Y:S01]  /*5e80*/  @!P3 VIADD R16, R16, 0x1 ;  /* 0x000000011010b836 */ /* 0x000fe20000000000 */
[----:B------:R-:W-:Y:S01]  /*5e90*/  ISETP.NE.AND P1, PT, R69, RZ, PT ;  /* 0x000000ff4500720c */ /* 0x000fe20003f25270 */
[----:B------:R-:W-:Y:S01]  /*5ea0*/  IMAD.MOV R8, RZ, RZ, -R10 ;  /* 0x000000ffff087224 */ /* 0x000fe200078e0a0a */
[----:B------:R-:W-:Y:S03]  /*5eb0*/  @P5 SHF.R.U32.HI R12, RZ, 0x10, R13 ;  /* 0x00000010ff0c5819 */ /* 0x000fe6000001160d */
[----:B------:R-:W2:Y:S01]  /*5ec0*/  LDC.64 R4, c[0x0][0xb18] ;  /* 0x0002c600ff047b82 */ /* 0x000ea20000000a00 */
[----:B------:R-:W-:Y:S01]  /*5ed0*/  R2UR UR42, R21 ;  /* 0x00000000152a72ca */ /* 0x000fe200000e0000 */
[----:B------:R-:W-:Y:S01]  /*5ee0*/  @P2 VIADD R16, R16, 0x1 ;  /* 0x0000000110102836 */ /* 0x000fe20000000000 */
[----:B------:R-:W-:Y:S01]  /*5ef0*/  R2UR UR43, R10 ;  /* 0x000000000a2b72ca */ /* 0x000fe200000e0000 */
[----:B------:R-:W-:Y:S01]  /*5f00*/  IMAD R19, R78, R8, R19 ;  /* 0x000000084e137224 */ /* 0x000fe200078e0213 */
[C---:B------:R-:W-:Y:S03]  /*5f10*/  R2UR UR5, R69.reuse ;  /* 0x00000000450572ca */ /* 0x040fe600000e0000 */
[----:B------:R-:W3:Y:S01]  /*5f20*/  @!P0 LDC R0, c[0x0][0xb20] ;  /* 0x0002c800ff008b82 */ /* 0x000ee20000000800 */
[----:B------:R-:W-:Y:S01]  /*5f30*/  R2UR UR44, R16 ;  /* 0x00000000102c72ca */ /* 0x000fe200000e0000 */
[----:B------:R-:W-:Y:S01]  /*5f40*/  UISETP.GE.AND UP1, UPT, UR4, URZ, UPT ;  /* 0x000000ff0400728c */ /* 0x000fe2000bf26270 */
[----:B------:R-:W-:Y:S05]  /*5f50*/  R2UR UR4, R69 ;  /* 0x00000000450472ca */ /* 0x000fea00000e0000 */
[----:B------:R-:W4:Y:S01]  /*5f60*/  @!P0 LDC R2, c[0x0][0xb0c] ;  /* 0x0002c300ff028b82 */ /* 0x000f220000000800 */
[----:B------:R-:W-:Y:S01]  /*5f70*/  R2UR UR51, R19 ;  /* 0x00000000133372ca */ /* 0x000fe200000e0000 */
[----:B------:R-:W-:Y:S01]  /*5f80*/  VOTEU.ALL UP0, P1 ;  /* 0x0000000000ff7886 */ /* 0x000fe20000800000 */
[----:B------:R-:W-:Y:S01]  /*5f90*/  @P5 R2UR UR52, R12 ;  /* 0x000000000c3452ca */ /* 0x000fe200000e0000 */
[----:B------:R-:W-:Y:S01]  /*5fa0*/  USHF.L.U32 UR42, UR42, 0x6, URZ ;  /* 0x000000062a2a7899 */ /* 0x000fe200080006ff */
[----:B-1----:R-:W-:Y:S01]  /*5fb0*/  @!P0 IMAD.HI.U32 R6, R31, R6, RZ ;  /* 0x000000061f068227 */ /* 0x002fe200078e00ff */
[----:B------:R-:W-:Y:S02]  /*5fc0*/  @!UP1 UIADD3 UR44, UPT, UPT, -UR44, URZ, URZ ;  /* 0x000000ff2c2c9290 */ /* 0x000fe4000fffe1ff */
[----:B------:R-:W-:Y:S02]  /*5fd0*/  @!UP0 ULOP3.LUT UR44, URZ, UR4, URZ, 0x33, !UPT ;  /* 0x00000004ff2c8292 */ /* 0x000fe4000f8e33ff */
[----:B------:R-:W-:Y:S01]  /*5fe0*/  @!P0 SHF.R.U32.HI R6, RZ, R7, R6 ;  /* 0x00000007ff068219 */ /* 0x000fe20000011606 */
[C---:B--2---:R-:W-:Y:S01]  /*5ff0*/  @!P0 IMAD.HI.U32 R3, R29.reuse, R5, RZ ;  /* 0x000000051d038227 */ /* 0x044fe200078e00ff */
[----:B------:R-:W-:Y:S01]  /*6000*/  @!P0 ISETP.NE.AND P1, PT, R4, 0x1, PT ;  /* 0x000000010400880c */ /* 0x000fe20003f25270 */
[----:B------:R-:W-:Y:S02]  /*6010*/  ULOP3.LUT UP0, URZ, UR56, 0x3f0, URZ, 0xc0, !UPT ;  /* 0x000003f038ff7892 */ /* 0x000fe4000f80c0ff */
[----:B------:R-:W-:Y:S01]  /*6020*/  IMAD R8, RZ, RZ, -UR44 ;  /* 0x8000002cff087e24 */ /* 0x000fe2000f8e02ff */
[----:B------:R-:W-:Y:S01]  /*6030*/  USHF.L.U32 UR51, UR51, 0x6, URZ ;  /* 0x0000000633337899 */ /* 0x000fe200080006ff */
[----:B---3--:R-:W-:Y:S03]  /*6040*/  @!P0 SHF.R.U32.HI R0, RZ, R0, R3 ;  /* 0x00000000ff008219 */ /* 0x008fe60000011603 */
[----:B------:R-:W-:Y:S02]  /*6050*/  R2UR UR4, R8 ;  /* 0x00000000080472ca */ /* 0x000fe400000e0000 */
[----:B----4-:R-:W-:Y:S02]  /*6060*/  @!P0 ISETP.NE.AND P2, PT, R2, 0x1, PT ;  /* 0x000000010200880c */ /* 0x010fe40003f45270 */
[----:B------:R-:W-:Y:S02]  /*6070*/  @!P0 SEL R3, R29, R0, !P1 ;  /* 0x000000001d038207 */ /* 0x000fe40004800000 */
[----:B------:R-:W-:Y:S05]  /*6080*/  @!P0 SEL R6, R31, R6, !P2 ;  /* 0x000000061f068207 */ /* 0x000fea0005000000 */
[----:B------:R-:W-:Y:S02]  /*6090*/  @!P0 IMAD.IADD R0, R3, 0x1, -R6 ;  /* 0x0000000103008824 */ /* 0x000fe400078e0a06 */
[----:B------:R-:W-:Y:S01]  /*60a0*/  @!P0 IMAD.IADD R3, R6, 0x1, -R3 ;  /* 0x0000000106038824 */ /* 0x000fe200078e0a03 */
[----:B------:R-:W-:Y:S01]  /*60b0*/  UIMAD UR43, UR5, UR4, UR43 ;  /* 0x00000004052b72a4 */ /* 0x000fe2000f8e022b */
[----:B------:R-:W-:Y:S02]  /*60c0*/  @!P0 IMAD R31, R0, R2, R31 ;  /* 0x00000002001f8224 */ /* 0x000fe400078e021f */
[----:B------:R-:W-:Y:S01]  /*60d0*/  @!P0 IMAD R29, R3, R4, R29 ;  /* 0x00000004031d8224 */ /* 0x000fe200078e021d */
[----:B------:R-:W-:Y:S08]  /*60e0*/  BRA.U !UP0, `(.L_x_83) ;  /* 0x00000001087c7547 */ /* 0x000ff0000b800000 */
[----:B------:R-:W1:Y:S01]  /*60f0*/  LDCU.64 UR8, c[0x4][0x80] ;  /* 0x01001000ff0877ac */ /* 0x000e620008000a00 */
[----:B------:R-:W-:Y:S01]  /*6100*/  MOV R2, 0x0 ;  /* 0x0000000000027802 */ /* 0x000fe20000000f00 */
[----:B------:R-:W-:Y:S02]  /*6110*/  HFMA2 R12, -RZ, RZ, 0, 5.9604644775390625e-08 ;  /* 0x00000001ff0c7431 */ /* 0x000fe400000001ff */
[----:B------:R-:W-:Y:S01]  /*6120*/  IMAD.MOV.U32 R8, RZ, RZ, 0x70 ;  /* 0x00000070ff087424 */ /* 0x000fe200078e00ff */
[----:B------:R2:W3:Y:S01]  /*6130*/  LDC.64 R14, c[0x4][R2] ;  /* 0x01000000020e7b82 */ /* 0x0004e20000000a00 */
[----:B------:R-:W4:Y:S01]  /*6140*/  LDCU.64 UR6, c[0x4][0x88] ;  /* 0x01001100ff0677ac */ /* 0x000f220008000a00 */
[----:B------:R-:W-:Y:S01]  /*6150*/  IMAD.MOV.U32 R13, RZ, RZ, RZ ;  /* 0x000000ffff0d7224 */ /* 0x000fe200078e00ff */
[----:B------:R-:W2:Y:S01]  /*6160*/  LDCU.64 UR4, c[0x4][0x8] ;  /* 0x01000100ff0477ac */ /* 0x000ea20008000a00 */
[----:B-1----:R-:W-:Y:S01]  /*6170*/  MOV R5, UR9 ;  /* 0x0000000900057c02 */ /* 0x002fe20008000f00 */
[----:B------:R-:W-:Y:S01]  /*6180*/  IMAD.U32 R4, RZ, RZ, UR8 ;  /* 0x00000008ff047e24 */ /* 0x000fe2000f8e00ff */
[----:B----4-:R-:W-:Y:S01]  /*6190*/  MOV R7, UR7 ;  /* 0x0000000700077c02 */ /* 0x010fe20008000f00 */
[----:B------:R-:W-:Y:S01]  /*61a0*/  IMAD.U32 R6, RZ, RZ, UR6 ;  /* 0x00000006ff067e24 */ /* 0x000fe2000f8e00ff */
[----:B--2---:R-:W-:Y:S01]  /*61b0*/  MOV R11, UR5 ;  /* 0x00000005000b7c02 */ /* 0x004fe20008000f00 */
[----:B------:R-:W-:Y:S02]  /*61c0*/  IMAD.U32 R10, RZ, RZ, UR4 ;  /* 0x00000004ff0a7e24 */ /* 0x000fe4000f8e00ff */
[----:B------:R-:W-:Y:S07]  /*61d0*/  LEPC R20, `(.L_x_84) ;  /* 0x000000001014794e */ /* 0x000fee0000000000 */
[----:B---3-5:R-:W-:Y:S05]  /*61e0*/  CALL.ABS.NOINC R14 ;  /* 0x000000000e007343 */ /* 0x028fea0003c00000 */
.L_x_84:
[----:B------:R-:W1:Y:S01]  /*61f0*/  LDCU.64 UR8, c[0x4][0x80] ;  /* 0x01001000ff0877ac */ /* 0x000e620008000a00 */
[----:B------:R-:W2:Y:S01]  /*6200*/  LDC.64 R2, c[0x4][R2] ;  /* 0x0100000002027b82 */ /* 0x000ea20000000a00 */
[----:B------:R-:W-:Y:S02]  /*6210*/  HFMA2 R12, -RZ, RZ, 0, 5.9604644775390625e-08 ;  /* 0x00000001ff0c7431 */ /* 0x000fe400000001ff */
[----:B------:R-:W-:Y:S02]  /*6220*/  IMAD.MOV.U32 R8, RZ, RZ, 0x70 ;  /* 0x00000070ff087424 */ /* 0x000fe400078e00ff */
[----:B------:R-:W-:Y:S01]  /*6230*/  IMAD.MOV.U32 R13, RZ, RZ, RZ ;  /* 0x000000ffff0d7224 */ /* 0x000fe200078e00ff */
[----:B------:R-:W3:Y:S01]  /*6240*/  LDCU.64 UR6, c[0x4][0x88] ;  /* 0x01001100ff0677ac */ /* 0x000ee20008000a00 */
[----:B------:R-:W4:Y:S01]  /*6250*/  LDCU.64 UR4, c[0x4][0x8] ;  /* 0x01000100ff0477ac */ /* 0x000f220008000a00 */
[----:B-1----:R-:W-:Y:S02]  /*6260*/  MOV R4, UR8 ;  /* 0x0000000800047c02 */ /* 0x002fe40008000f00 */
[----:B------:R-:W-:Y:S02]  /*6270*/  MOV R5, UR9 ;  /* 0x0000000900057c02 */ /* 0x000fe40008000f00 */
[----:B---3--:R-:W-:Y:S01]  /*6280*/  MOV R7, UR7 ;  /* 0x0000000700077c02 */ /* 0x008fe20008000f00 */
[----:B------:R-:W-:Y:S01]  /*6290*/  IMAD.U32 R6, RZ, RZ, UR6 ;  /* 0x00000006ff067e24 */ /* 0x000fe2000f8e00ff */
[----:B----4-:R-:W-:Y:S01]  /*62a0*/  MOV R11, UR5 ;  /* 0x00000005000b7c02 */ /* 0x010fe20008000f00 */
[----:B------:R-:W-:Y:S02]  /*62b0*/  IMAD.U32 R10, RZ, RZ, UR4 ;  /* 0x00000004ff0a7e24 */ /* 0x000fe4000f8e00ff */
[----:B------:R-:W-:Y:S07]  /*62c0*/  LEPC R20, `(.L_x_83) ;  /* 0x000000001014794e */ /* 0x000fee0000000000 */
[----:B--2---:R-:W-:Y:S05]  /*62d0*/  CALL.ABS.NOINC R2 ;  /* 0x0000000002007343 */ /* 0x004fea0003c00000 */
.L_x_83:
[----:B------:R-:W-:Y:S01]  /*62e0*/  ISETP.NE.U32.AND P4, PT, R62, RZ, PT ;  /* 0x000000ff3e00720c */ /* 0x000fe20003f85070 */
[----:B------:R-:W-:Y:S01]  /*62f0*/  UISETP.NE.AND UP2, UPT, UR49, URZ, UPT ;  /* 0x000000ff3100728c */ /* 0x000fe2000bf45270 */
[----:B------:R-:W-:Y:S01]  /*6300*/  ISETP.NE.U32.AND P2, PT, RZ, UR36, PT ;  /* 0x00000024ff007c0c */ /* 0x000fe2000bf45070 */
[----:B------:R-:W-:Y:S01]  /*6310*/  UISETP.NE.U32.AND UP1, UPT, UR38, URZ, UPT ;  /* 0x000000ff2600728c */ /* 0x000fe2000bf25070 */
[----:B------:R-:W-:Y:S01]  /*6320*/  ISETP.NE.AND.EX P4, PT, R63, RZ, PT, P4 ;  /* 0x000000ff3f00720c */ /* 0x000fe20003f85340 */
[----:B------:R-:W-:Y:S01]  /*6330*/  UPLOP3.LUT UP0, UPT, UPT, UPT, UPT, 0x40, 0x4 ;  /* 0x000000000004789c */ /* 0x000fe20003f0e870 */
[----:B------:R-:W-:Y:S01]  /*6340*/  ISETP.NE.AND.EX P2, PT, RZ, UR37, PT, P2 ;  /* 0x00000025ff007c0c */ /* 0x000fe2000bf45320 */
[----:B------:R-:W-:Y:S01]  /*6350*/  UISETP.NE.AND.EX UP1, UPT, UR39, URZ, UPT, UP1 ;  /* 0x000000ff2700728c */ /* 0x000fe2000bf25310 */
[----:B------:R-:W-:Y:S04]  /*6360*/  PLOP3.LUT P1, PT, PT, PT, UP2, 0x80, 0x8 ;  /* 0x000000000008781c */ /* 0x000fe80003f2f028 */
[----:B------:R-:W-:Y:S06]  /*6370*/  @UP2 UPLOP3.LUT UP0, UPT, UPT, UPT, UP1, 0x80, 0x8 ;  /* 0x000000000008289c */ /* 0x000fec0003f0f010 */
[----:B------:R-:W-:Y:S01]  /*6380*/  PLOP3.LUT P0, PT, PT, PT, UP0, 0x80, 0x8 ;  /* 0x000000000008781c */ /* 0x000fe20003f0f008 */
[----:B------:R-:W-:Y:S01]  /*6390*/  @!UPT UIADD3 URZ, UPT, UPT, URZ, URZ, URZ ;  /* 0x000000fffffff290 */ /* 0x000fe2000fffe0ff */
[----:B------:R-:W-:Y:S11]  /*63a0*/  BRA.U !UP1, `(.L_x_85) ;  /* 0x0000000109387547 */ /* 0x000ff6000b800000 */
[----:B------:R-:W-:Y:S01]  /*63b0*/  UISETP.NE.U32.AND UP0, UPT, UR36, URZ, UPT ;  /* 0x000000ff2400728c */ /* 0x000fe2000bf05070 */
[----:B------:R-:W-:Y:S02]  /*63c0*/  HFMA2 R0, -RZ, RZ, 0, 5.9604644775390625e-08 ;  /* 0x00000001ff007431 */ /* 0x000fe400000001ff */
[----:B------:R-:W-:Y:S01]  /*63d0*/  IMAD.MOV.U32 R67, RZ, RZ, 0x1 ;  /* 0x00000001ff437424 */ /* 0x000fe200078e00ff */
[----:B------:R-:W-:Y:S06]  /*63e0*/  UISETP.NE.AND.EX UP0, UPT, UR37, URZ, UPT, UP0 ;  /* 0x000000ff2500728c */ /* 0x000fec000bf05300 */
[----:B------:R-:W-:Y:S05]  /*63f0*/  PLOP3.LUT P3, PT, PT, PT, UP0, 0x80, 0x8 ;  /* 0x000000000008781c */ /* 0x000fea0003f6f008 */
[----:B------:R-:W1:Y:S01]  /*6400*/  @UP0 LDCU.64 UR6, c[0x0][0x888] ;  /* 0x00011100ff0607ac */ /* 0x000e620008000a00 */
[----:B------:R-:W-:Y:S07]  /*6410*/  @UP0 UIMAD UR4, UR48, UR38, URZ ;  /* 0x00000026300402a4 */ /* 0x000fee000f8e02ff */
[----:B------:R-:W-:Y:S01]  /*6420*/  @!P3 PRMT R67, R0, 0x7610, R67 ;  /* 0x000076100043b816 */ /* 0x000fe20000000043 */
[----:B-1----:R-:W-:Y:S03]  /*6430*/  @UP0 UIMAD.WIDE UR6, UR4, 0x4, UR6 ;  /* 0x00000004040608a5 */ /* 0x002fe6000f8e0206 */
[----:B------:R-:W1:Y:S03]  /*6440*/  @!UP0 LDCU UR4, c[0x0][0x880] ;  /* 0x00011000ff0487ac */ /* 0x000e660008000800 */
[----:B------:R-:W-:Y:S01]  /*6450*/  IMAD.U32 R2, RZ, RZ, UR6 ;  /* 0x00000006ff027e24 */ /* 0x000fe2000f8e00ff */
[----:B------:R-:W-:Y:S05]  /*6460*/  MOV R3, UR7 ;  /* 0x0000000700037c02 */ /* 0x000fea0008000f00 */
[----:B-----5:R2:W5:Y:S02]  /*6470*/  @P3 LDG.E R35, desc[UR46][R2.64] ;  /* 0x0000002e02233981 */ /* 0x020564000c1e1900 */
[----:B-12---:R-:W-:Y:S02]  /*6480*/  @!P3 IMAD.U32 R35, RZ, RZ, UR4 ;  /* 0x00000004ff23be24 */ /* 0x006fe4000f8e00ff */
.L_x_85:
[----:B------:R-:W-:Y:S05]  /*6490*/  @!P4 BRA `(.L_x_86) ;  /* 0x000000000020c947 */ /* 0x000fea0003800000 */
[----:B------:R-:W-:Y:S04]  /*64a0*/  ISETP.NE.U32.AND P3, PT, R60, RZ, PT ;  /* 0x000000ff3c00720c */ /* 0x000fe80003f65070 */
[----:B------:R-:W-:Y:S11]  /*64b0*/  ISETP.NE.AND.EX P3, PT, R61, RZ, PT, P3 ;  /* 0x000000ff3d00720c */ /* 0x000ff60003f65330 */
[----:B------:R-:W-:Y:S02]  /*64c0*/  @!UPT UIADD3 URZ, UPT, UPT, URZ, URZ, URZ ;  /* 0x000000fffffff290 */ /* 0x000fe4000fffe0ff */
[----:B------:R-:W1:Y:S01]  /*64d0*/  @P3 LDC.64 R2, c[0x0][0x8a8] ;  /* 0x00022a00ff023b82 */ /* 0x000e620000000a00 */
[----:B------:R-:W-:Y:S04]  /*64e0*/  @P3 IMAD R0, R62, UR48, RZ ;  /* 0x000000303e003c24 */ /* 0x000fe8000f8e02ff */
[----:B-1----:R-:W-:Y:S05]  /*64f0*/  @P3 IMAD.WIDE R2, R0, 0x4, R2 ;  /* 0x0000000400023825 */ /* 0x002fea00078e0202 */
[----:B-----5:R1:W5:Y:S02]  /*6500*/  @P3 LDG.E R33, desc[UR46][R2.64] ;  /* 0x0000002e02213981 */ /* 0x020364000c1e1900 */
[----:B-1----:R-:W2:Y:S02]  /*6510*/  @!P3 LDC R33, c[0x0][0x8a0] ;  /* 0x00022800ff21bb82 */ /* 0x002ea40000000800 */
.L_x_86:
[----:B-----5:R-:W-:Y:S01]  /*6520*/  FSETP.NEU.AND P3, PT, R35, RZ, PT ;  /* 0x000000ff2300720b */ /* 0x020fe20003f6d000 */
[----:B------:R-:W-:Y:S01]  /*6530*/  ULOP3.LUT UR4, UR55, 0x1, URZ, 0x3c, !UPT ;  /* 0x0000000137047892 */ /* 0x000fe2000f8e3cff */
[----:B------:R-:W-:Y:S01]  /*6540*/  SEL R5, RZ, 0xffffffff, P2 ;  /* 0xffffffffff057807 */ /* 0x000fe20001000000 */
[----:B------:R-:W-:Y:S01]  /*6550*/  BSSY B1, `(.L_x_87) ;  /* 0x0000047000017945 */ /* 0x000fe20003800000 */
[----:B------:R-:W-:Y:S01]  /*6560*/  @P1 LOP3.LUT P2, RZ, R67, 0xff, RZ, 0xc0, !PT ;  /* 0x000000ff43ff1812 */ /* 0x000fe2000784c0ff */
[----:B------:R-:W-:Y:S01]  /*6570*/  IMAD.MOV.U32 R43, RZ, RZ, 0x1 ;  /* 0x00000001ff2b7424 */ /* 0x000fe200078e00ff */
[----:B------:R-:W-:Y:S01]  /*6580*/  @P1 SEL R2, RZ, 0xffffffff, P3 ;  /* 0xffffffffff021807 */ /* 0x000fe20001800000 */
[----:B------:R-:W-:Y:S01]  /*6590*/  IMAD.U32 R42, RZ, RZ, UR4 ;  /* 0x00000004ff2a7e24 */ /* 0x000fe2000f8e00ff */
[----:B------:R-:W-:Y:S01]  /*65a0*/  LEA R86, R30, UR50, 0x3 ;  /* 0x000000321e567c11 */ /* 0x000fe2000f8e18ff */
[----:B------:R-:W-:Y:S01]  /*65b0*/  IMAD.IADD R34, R32, 0x1, R17 ;  /* 0x0000000120227824 */ /* 0x000fe200078e0211 */
[----:B------:R-:W-:Y:S01]  /*65c0*/  @P0 SEL R2, R5, R2, !P2 ;  /* 0x0000000205020207 */ /* 0x000fe20005000000 */
[----:B------:R-:W-:Y:S01]  /*65d0*/  IMAD.U32 R88, RZ, RZ, UR57 ;  /* 0x00000039ff587e24 */ /* 0x000fe2000f8e00ff */
[----:B------:R-:W-:Y:S02]  /*65e0*/  SHF.L.U32 R3, R74, 0x1f, RZ ;  /* 0x0000001f4a037819 */ /* 0x000fe400000006ff */
[----:B------:R-:W-:Y:S02]  /*65f0*/  CS2R R46, SRZ ;  /* 0x00000000002e7805 */ /* 0x000fe4000001ff00 */
[----:B------:R-:W-:Y:S02]  /*6600*/  @P1 LOP3.LUT R2, R2, 0x1, RZ, 0xc0, !PT ;  /* 0x0000000102021812 */ /* 0x000fe400078ec0ff */
[----:B------:R-:W-:Y:S02]  /*6610*/  CS2R R44, SRZ ;  /* 0x00000000002c7805 */ /* 0x000fe4000001ff00 */
[----:B------:R-:W-:Y:S02]  /*6620*/  PLOP3.LUT P2, PT, PT, PT, UP1, 0x80, 0x8 ;  /* 0x000000000008781c */ /* 0x000fe40003f4f018 */
[----:B------:R-:W-:Y:S02]  /*6630*/  CS2R R50, SRZ ;  /* 0x0000000000327805 */ /* 0x000fe4000001ff00 */
[----:B------:R-:W-:Y:S01]  /*6640*/  ISETP.NE.U32.OR P5, PT, R2, 0x1, !P1 ;  /* 0x000000010200780c */ /* 0x000fe20004fa5470 */
[----:B------:R-:W-:Y:S01]  /*6650*/  IMAD.U32 R2, RZ, RZ, UR57 ;  /* 0x00000039ff027e24 */ /* 0x000fe2000f8e00ff */
[----:B------:R-:W-:Y:S02]  /*6660*/  LOP3.LUT P4, R82, R67, 0xff, RZ, 0xc0, !PT ;  /* 0x000000ff43527812 */ /* 0x000fe4000788c0ff */
[----:B------:R-:W-:Y:S02]  /*6670*/  CS2R R48, SRZ ;  /* 0x0000000000307805 */ /* 0x000fe4000001ff00 */
[----:B------:R-:W-:Y:S02]  /*6680*/  P2R R83, PR, RZ, 0x20 ;  /* 0x00000020ff537803 */ /* 0x000fe40000000000 */
[----:B------:R-:W-:Y:S02]  /*6690*/  CS2R R54, SRZ ;  /* 0x0000000000367805 */ /* 0x000fe4000001ff00 */
[----:B------:R-:W-:Y:S02]  /*66a0*/  LEA R0, R2, UR50, 0x3 ;  /* 0x0000003202007c11 */ /* 0x000fe4000f8e18ff */
[----:B------:R-:W-:Y:S02]  /*66b0*/  CS2R R52, SRZ ;  /* 0x0000000000347805 */ /* 0x000fe4000001ff00 */
[----:B------:R-:W-:Y:S02]  /*66c0*/  SEL R2, RZ, 0xffffffff, P3 ;  /* 0xffffffffff027807 */ /* 0x000fe40001800000 */
[----:B------:R-:W-:Y:S02]  /*66d0*/  CS2R R58, SRZ ;  /* 0x00000000003a7805 */ /* 0x000fe4000001ff00 */
[----:B------:R-:W-:Y:S02]  /*66e0*/  CS2R R56, SRZ ;  /* 0x0000000000387805 */ /* 0x000fe4000001ff00 */
[----:B------:R-:W-:Y:S02]  /*66f0*/  @P2 SEL R2, R5, R2, !P4 ;  /* 0x0000000205022207 */ /* 0x000fe40006000000 */
[----:B------:R-:W-:Y:S02]  /*6700*/  @P5 SHF.L.U32 R7, R42, 0x1f, RZ ;  /* 0x0000001f2a075819 */ /* 0x000fe400000006ff */
[----:B------:R-:W-:Y:S02]  /*6710*/  LOP3.LUT R2, R2, 0x1, RZ, 0xc0, !PT ;  /* 0x0000000102027812 */ /* 0x000fe400078ec0ff */
[----:B------:R-:W1:Y:S02]  /*6720*/  @P5 SYNCS.PHASECHK.TRANS64.TRYWAIT P1, [R0+URZ+0x60], R7 ;  /* 0x00006007000055a7 */ /* 0x000e6400080211ff */
[----:B------:R-:W-:Y:S04]  /*6730*/  ISETP.NE.U32.AND P2, PT, R2, 0x1, PT ;  /* 0x000000010200780c */ /* 0x000fe80003f45070 */
[----:B------:R-:W-:Y:S01]  /*6740*/  P2R R87, PR, RZ, 0x4 ;  /* 0x00000004ff577803 */ /* 0x000fe20000000000 */
[----:B------:R3:W4:Y:S01]  /*6750*/  SYNCS.PHASECHK.TRANS64.TRYWAIT P0, [R86+URZ+0xb0], R3 ;  /* 0x0000b003560075a7 */ /* 0x00072200080011ff */
[----:B-1----:R-:W-:Y:S01]  /*6760*/  @P5 SEL R43, RZ, 0x1, !P1 ;  /* 0x00000001ff2b5807 */ /* 0x002fe20004800000 */
[----:B---3--:R-:W-:Y:S06]  /*6770*/  @!P5 BRA `(.L_x_88) ;  /* 0x000000000090d947 */ /* 0x008fec0003800000 */
[----:B------:R-:W-:Y:S01]  /*6780*/  HFMA2 R55, -RZ, RZ, 0, 0 ;  /* 0x00000000ff377431 */ /* 0x000fe200000001ff */
[----:B------:R-:W-:Y:S01]  /*6790*/  ISETP.NE.AND P1, PT, R43, RZ, PT ;  /* 0x000000ff2b00720c */ /* 0x000fe20003f25270 */
[----:B------:R-:W-:Y:S01]  /*67a0*/  IMAD.U32 R2, RZ, RZ, UR57 ;  /* 0x00000039ff027e24 */ /* 0x000fe2000f8e00ff */
[----:B------:R-:W-:Y:S11]  /*67b0*/  BSSY B0, `(.L_x_89) ;  /* 0x0000005000007945 */ /* 0x000ff60003800000 */
[----:B------:R-:W-:Y:S05]  /*67c0*/  @P1 BRA `(.L_x_90) ;  /* 0x00000000000c1947 */ /* 0x000fea0003800000 */
[----:B------:R-:W-:Y:S04]  /*67d0*/  SHF.L.U32 R5, R42, 0x1f, RZ ;  /* 0x0000001f2a057819 */ /* 0x000fe800000006ff */
[----:B------:R-:W1:Y:S02]  /*67e0*/  SYNCS.PHASECHK.TRANS64.TRYWAIT P1, [R0+URZ+0x60], R5 ;  /* 0x00006005000075a7 */ /* 0x000e6400080211ff */
[----:B-1----:R-:W-:Y:S05]  /*67f0*/  @!P1 BRA `(.L_x_91) ;  /* 0x0000001c00f89947 */ /* 0x002fea0003800000 */
.L_x_90:
[----:B------:R-:W-:Y:S05]  /*6800*/  BSYNC B0 ;  /* 0x0000000000007941 */ /* 0x000fea0003800000 */
.L_x_89:
[----:B------:R-:W-:Y:S01]  /*6810*/  ISETP.NE.AND P1, PT, R87, RZ, PT ;  /* 0x000000ff5700720c */ /* 0x000fe20003f25270 */
[----:B------:R-:W-:Y:S01]  /*6820*/  IMAD.MOV.U32 R54, RZ, RZ, RZ ;  /* 0x000000ffff367224 */ /* 0x000fe200078e00ff */
[----:B------:R-:W-:Y:S02]  /*6830*/  CS2R R52, SRZ ;  /* 0x0000000000347805 */ /* 0x000fe4000001ff00 */
[----:B------:R-:W-:Y:S02]  /*6840*/  CS2R R58, SRZ ;  /* 0x00000000003a7805 */ /* 0x000fe4000001ff00 */
[----:B------:R-:W-:Y:S02]  /*6850*/  CS2R R56, SRZ ;  /* 0x0000000000387805 */ /* 0x000fe4000001ff00 */
[----:B------:R-:W-:Y:S02]  /*6860*/  CS2R R50, SRZ ;  /* 0x0000000000327805 */ /* 0x000fe4000001ff00 */
[----:B------:R-:W-:Y:S02]  /*6870*/  CS2R R48, SRZ ;  /* 0x0000000000307805 */ /* 0x000fe4000001ff00 */
[----:B------:R-:W-:Y:S02]  /*6880*/  CS2R R46, SRZ ;  /* 0x00000000002e7805 */ /* 0x000fe4000001ff00 */
[----:B------:R-:W-:Y:S01]  /*6890*/  CS2R R44, SRZ ;  /* 0x00000000002c7805 */ /* 0x000fe2000001ff00 */
[----:B-1----:R-:W-:Y:S01]  /*68a0*/  @P1 IMAD R5, R2, 0x800, R75 ;  /* 0x0000080002051824 */ /* 0x002fe200078e024b */
[----:B------:R-:W-:Y:S05]  /*68b0*/  @P1 WARPSYNC.ALL ;  /* 0x0000000000001948 */ /* 0x000fea0003800000 */
[----:B------:R-:W-:Y:S01]  /*68c0*/  @P1 LEA R5, R5, UR50, 0x2 ;  /* 0x0000003205051c11 */ /* 0x000fe2000f8e10ff */
[----:B------:R-:W-:Y:S04]  /*68d0*/  UIADD3 UR5, UPT, UPT, UR57, 0x1, URZ ;  /* 0x0000000139057890 */ /* 0x000fe8000fffe0ff */
[----:B------:R1:W3:Y:S01]  /*68e0*/  @P1 LDSM.16.M88.4 R56, [R5+0x400] ;  /* 0x000400000538183b */ /* 0x0002e20000000200 */
[----:B------:R-:W-:Y:S01]  /*68f0*/  @P1 VIADD R0, R5, 0x400 ;  /* 0x0000040005001836 */ /* 0x000fe20000000000 */
[----:B------:R-:W-:Y:S01]  /*6900*/  UISETP.NE.AND UP0, UPT, UR5, 0x3, UPT ;  /* 0x000000030500788c */ /* 0x000fe2000bf05270 */
[C-C-:B------:R-:W-:Y:S02]  /*6910*/  @P1 IMAD R2, R80.reuse, 0x4, R5.reuse ;  /* 0x0000000450021824 */ /* 0x140fe400078e0205 */
[C---:B------:R-:W-:Y:S01]  /*6920*/  @P1 IMAD R7, R79.reuse, 0x4, R0 ;  /* 0x000000044f071824 */ /* 0x040fe200078e0200 */
[----:B------:R-:W-:Y:S01]  /*6930*/  USEL UR4, URZ, 0x1, UP0 ;  /* 0x00000001ff047887 */ /* 0x000fe20008000000 */
[----:B------:R-:W-:Y:S01]  /*6940*/  @P1 IMAD R0, R79, 0x4, R5 ;  /* 0x000000044f001824 */ /* 0x000fe200078e0205 */
[----:B------:R1:W1:Y:S01]  /*6950*/  @P1 LDSM.16.M88.4 R52, [R2+0x400] ;  /* 0x000400000234183b */ /* 0x0002620000000200 */
[----:B------:R-:W-:Y:S01]  /*6960*/  @P1 IMAD R4, R80, 0x4, R7 ;  /* 0x0000000450041824 */ /* 0x000fe200078e0207 */
[----:B------:R-:W-:Y:S02]  /*6970*/  USEL UR5, UR5, URZ, UP0 ;  /* 0x000000ff05057287 */ /* 0x000fe40008000000 */
[----:B------:R1:W1:Y:S01]  /*6980*/  @P1 LDSM.16.M88.4 R48, [R0+0x400] ;  /* 0x000400000030183b */ /* 0x0002620000000200 */
[----:B------:R-:W-:Y:S03]  /*6990*/  LOP3.LUT R42, R42, UR4, RZ, 0x3c, !PT ;  /* 0x000000042a2a7c12 */ /* 0x000fe6000f8e3cff */
[----:B------:R1:W1:Y:S01]  /*69a0*/  @P1 LDSM.16.M88.4 R44, [R4] ;  /* 0x00000000042c183b */ /* 0x0002620000000200 */
[----:B------:R-:W-:Y:S03]  /*69b0*/  IMAD.U32 R88, RZ, RZ, UR5 ;  /* 0x00000005ff587e24 */ /* 0x000fe6000f8e00ff */
.L_x_88:
[----:B------:R-:W-:Y:S05]  /*69c0*/  BSYNC B1 ;  /* 0x0000000000017941 */ /* 0x000fea0003800000 */
.L_x_87:
[----:B-1----:R-:W-:Y:S04]  /*69d0*/  SHF.R.U32.HI R0, RZ, 0x15, R34 ;  /* 0x00000015ff007819 */ /* 0x002fe80000011622 */
[----:B------:R-:W-:Y:S01]  /*69e0*/  LOP3.LUT P1, RZ, R0, 0x3, R77, 0x48, !PT ;  /* 0x0000000300ff7812 */ /* 0x000fe2000782484d */
[----:B------:R-:W-:Y:S01]  /*69f0*/  @!UPT UIADD3 URZ, UPT, UPT, URZ, URZ, URZ ;  /* 0x000000fffffff290 */ /* 0x000fe2000fffe0ff */
[----:B----4-:R-:W-:Y:S11]  /*6a00*/  @P0 BRA `(.L_x_92) ;  /* 0x0000000000080947 */ /* 0x010ff60003800000 */
[----:B------:R-:W1:Y:S02]  /*6a10*/  SYNCS.PHASECHK.TRANS64.TRYWAIT P0, [R86+URZ+0xb0], R3 ;  /* 0x0000b003560075a7 */ /* 0x000e6400080011ff */
[----:B-1----:R-:W-:Y:S05]  /*6a20*/  @!P0 BRA `(.L_x_93) ;  /* 0x0000001c00808947 */ /* 0x002fea0003800000 */
.L_x_92:
[----:B------:R-:W-:Y:S05]  /*6a30*/  @!P1 BRA `(.L_x_94) ;  /* 0x0000000000409947 */ /* 0x000fea0003800000 */
[----:B------:R-:W4:Y:S01]  /*6a40*/  LDCU.64 UR8, c[0x4][0x70] ;  /* 0x01000e00ff0877ac */ /* 0x000f220008000a00 */
[----:B-1----:R-:W-:Y:S01]  /*6a50*/  MOV R3, 0x0 ;  /* 0x0000000000037802 */ /* 0x002fe20000000f00 */
[----:B------:R-:W-:Y:S02]  /*6a60*/  HFMA2 R12, -RZ, RZ, 0, 5.9604644775390625e-08 ;  /* 0x00000001ff0c7431 */ /* 0x000fe400000001ff */
[----:B------:R-:W-:Y:S02]  /*6a70*/  IMAD.MOV.U32 R8, RZ, RZ, 0x192 ;  /* 0x00000192ff087424 */ /* 0x000fe400078e00ff */
[----:B------:R-:W-:Y:S01]  /*6a80*/  IMAD.MOV.U32 R13, RZ, RZ, RZ ;  /* 0x000000ffff0d7224 */ /* 0x000fe200078e00ff */
[----:B------:R-:W1:Y:S01]  /*6a90*/  LDCU.64 UR6, c[0x4][0x78] ;  /* 0x01000f00ff0677ac */ /* 0x000e620008000a00 */
[----:B------:R-:W2:Y:S01]  /*6aa0*/  LDC.64 R2, c[0x4][R3] ;  /* 0x0100000003027b82 */ /* 0x000ea20000000a00 */
[----:B------:R-:W5:Y:S01]  /*6ab0*/  LDCU.64 UR4, c[0x4][0x10] ;  /* 0x01000200ff0477ac */ /* 0x000f620008000a00 */
[----:B----4-:R-:W-:Y:S01]  /*6ac0*/  MOV R5, UR9 ;  /* 0x0000000900057c02 */ /* 0x010fe20008000f00 */
[----:B------:R-:W-:Y:S01]  /*6ad0*/  IMAD.U32 R4, RZ, RZ, UR8 ;  /* 0x00000008ff047e24 */ /* 0x000fe2000f8e00ff */
[----:B-1----:R-:W-:Y:S01]  /*6ae0*/  MOV R7, UR7 ;  /* 0x0000000700077c02 */ /* 0x002fe20008000f00 */
[----:B------:R-:W-:Y:S01]  /*6af0*/  IMAD.U32 R6, RZ, RZ, UR6 ;  /* 0x00000006ff067e24 */ /* 0x000fe2000f8e00ff */
[----:B-----5:R-:W-:Y:S01]  /*6b00*/  MOV R11, UR5 ;  /* 0x00000005000b7c02 */ /* 0x020fe20008000f00 */
[----:B------:R-:W-:Y:S02]  /*6b10*/  IMAD.U32 R10, RZ, RZ, UR4 ;  /* 0x00000004ff0a7e24 */ /* 0x000fe4000f8e00ff */
[----:B------:R-:W-:Y:S07]  /*6b20*/  LEPC R20, `(.L_x_94) ;  /* 0x000000001014794e */ /* 0x000fee0000000000 */
[----:B--23--:R-:W-:Y:S05]  /*6b30*/  CALL.ABS.NOINC R2 ;  /* 0x0000000002007343 */ /* 0x00cfea0003c00000 */
.L_x_94:
[----:B---3--:R-:W-:Y:S01]  /*6b40*/  LOP3.LUT R20, R56, 0xffffe000, RZ, 0xc0, !PT ;  /* 0xffffe00038147812 */ /* 0x008fe200078ec0ff */
[----:B------:R-:W-:Y:S05]  /*6b50*/  WARPSYNC.ALL ;  /* 0x0000000000007948 */ /* 0x000fea0003800000 */
[----:B------:R-:W-:Y:S01]  /*6b60*/  R2UR UR4, R34 ;  /* 0x00000000220472ca */ /* 0x000fe200000e0000 */
[----:B------:R-:W-:Y:S01]  /*6b70*/  IMAD.SHL.U32 R85, R80, 0x4, RZ ;  /* 0x0000000450557824 */ /* 0x000fe200078e00ff */
[----:B------:R-:W-:Y:S01]  /*6b80*/  LOP3.LUT R21, R57, 0xffffe000, RZ, 0xc0, !PT ;  /* 0xffffe00039157812 */ /* 0x000fe200078ec0ff */
[----:B------:R-:W-:Y:S01]  /*6b90*/  IMAD.U32 R84, RZ, RZ, UR57 ;  /* 0x00000039ff547e24 */ /* 0x000fe2000f8e00ff */
[----:B------:R-:W-:Y:S01]  /*6ba0*/  LOP3.LUT R40, R58, 0xffffe000, RZ, 0xc0, !PT ;  /* 0xffffe0003a287812 */ /* 0x000fe200078ec0ff */
[----:B------:R-:W-:Y:S01]  /*6bb0*/  BSSY.RECONVERGENT B0, `(.L_x_95) ;  /* 0x0000059000007945 */ /* 0x000fe20003800200 */
[----:B------:R-:W-:Y:S01]  /*6bc0*/  LOP3.LUT R41, R54, 0xffffe000, RZ, 0xc0, !PT ;  /* 0xffffe00036297812 */ /* 0x000fe200078ec0ff */
[----:B------:R-:W-:Y:S01]  /*6bd0*/  IMAD R89, R84, 0x800, R75 ;  /* 0x0000080054597824 */ /* 0x000fe200078e024b */
[----:B------:R-:W-:Y:S01]  /*6be0*/  ISETP.NE.AND P0, PT, R76, RZ, PT ;  /* 0x000000ff4c00720c */ /* 0x000fe20003f05270 */
[----:B------:R-:W-:Y:S03]  /*6bf0*/  IMAD.SHL.U32 R84, R79, 0x4, RZ ;  /* 0x000000044f547824 */ /* 0x000fe600078e00ff */
[----:B------:R-:W-:Y:S01]  /*6c00*/  LEA R89, R89, UR50, 0x2 ;  /* 0x0000003259597c11 */ /* 0x000fe2000f8e10ff */
[----:B------:R-:W2:Y:S03]  /*6c10*/  LDTM.16dp128bit.x8 R4, tmem[UR4] ;  /* 0x00000004000479ee */ /* 0x000ea60008180000 */
[C-C-:B------:R-:W-:Y:S02]  /*6c20*/  IADD3 R92, PT, PT, R85.reuse, 0x400, R89.reuse ;  /* 0x00000400555c7810 */ /* 0x140fe40007ffe059 */
[----:B------:R-:W-:Y:S05]  /*6c30*/  IADD3 R90, PT, PT, R84, 0x400, R89 ;  /* 0x00000400545a7810 */ /* 0x000fea0007ffe059 */
[----:B------:R-:W-:Y:S02]  /*6c40*/  IMAD.IADD R91, R85, 0x1, R90 ;  /* 0x00000001555b7824 */ /* 0x000fe400078e025a */
[C---:B--2---:R-:W-:Y:S01]  /*6c50*/  FMUL R0, R33.reuse, R4 ;  /* 0x0000000421007220 */ /* 0x044fe20000400000 */
[C---:B------:R-:W-:Y:S01]  /*6c60*/  FMUL R2, R33.reuse, R5 ;  /* 0x0000000521027220 */ /* 0x040fe20000400000 */
[C---:B-1----:R-:W-:Y:S01]  /*6c70*/  FMUL R3, R33.reuse, R6 ;  /* 0x0000000621037220 */ /* 0x042fe20000400000 */
[----:B------:R-:W-:Y:S01]  /*6c80*/  FMUL R7, R33, R7 ;  /* 0x0000000721077220 */ /* 0x000fe20000400000 */
[----:B------:R-:W-:Y:S01]  /*6c90*/  FFMA R36, R35, R20, R0 ;  /* 0x0000001423247223 */ /* 0x000fe20000000000 */
[----:B------:R-:W-:Y:S01]  /*6ca0*/  LOP3.LUT R20, R59, 0xffffe000, RZ, 0xc0, !PT ;  /* 0xffffe0003b147812 */ /* 0x000fe200078ec0ff */
[C---:B------:R-:W-:Y:S01]  /*6cb0*/  FFMA R37, R35.reuse, R21, R2 ;  /* 0x0000001523257223 */ /* 0x040fe20000000002 */
[----:B------:R-:W-:Y:S01]  /*6cc0*/  LOP3.LUT R21, R52, 0xffffe000, RZ, 0xc0, !PT ;  /* 0xffffe00034157812 */ /* 0x000fe200078ec0ff */
[----:B------:R-:W-:Y:S01]  /*6cd0*/  FFMA R38, R35, R40, R3 ;  /* 0x0000002823267223 */ /* 0x000fe20000000003 */
[----:B------:R-:W-:Y:S01]  /*6ce0*/  LOP3.LUT R40, R53, 0xffffe000, RZ, 0xc0, !PT ;  /* 0xffffe00035287812 */ /* 0x000fe200078ec0ff */
[----:B------:R-:W-:Y:S01]  /*6cf0*/  FMUL R4, R33, R8 ;  /* 0x0000000821047220 */ /* 0x000fe20000400000 */
[----:B------:R-:W-:Y:S01]  /*6d00*/  F2FP.TF32.F32.PACK_B R36, R36 ;  /* 0x00000024ff24723e */ /* 0x000fe200024050ff */
[----:B------:R-:W-:Y:S01]  /*6d10*/  FFMA R39, R35, R20, R7 ;  /* 0x0000001423277223 */ /* 0x000fe20000000007 */
[----:B------:R-:W-:Y:S01]  /*6d20*/  LOP3.LUT R20, R55, 0xffffe000, RZ, 0xc0, !PT ;  /* 0xffffe00037147812 */ /* 0x000fe200078ec0ff */
[C---:B------:R-:W-:Y:S01]  /*6d30*/  FMUL R5, R33.reuse, R9 ;  /* 0x0000000921057220 */ /* 0x040fe20000400000 */
[----:B------:R-:W-:Y:S01]  /*6d40*/  F2FP.TF32.F32.PACK_B R37, R37 ;  /* 0x00000025ff25723e */ /* 0x000fe200024050ff */
[C---:B------:R-:W-:Y:S01]  /*6d50*/  FMUL R6, R33.reuse, R10 ;  /* 0x0000000a21067220 */ /* 0x040fe20000400000 */
[----:B------:R-:W-:Y:S01]  /*6d60*/  F2FP.TF32.F32.PACK_B R38, R38 ;  /* 0x00000026ff26723e */ /* 0x000fe200024050ff */
[----:B------:R-:W-:Y:S01]  /*6d70*/  FMUL R11, R33, R11 ;  /* 0x0000000b210b7220 */ /* 0x000fe20000400000 */
[----:B------:R-:W-:Y:S01]  /*6d80*/  F2FP.TF32.F32.PACK_B R39, R39 ;  /* 0x00000027ff27723e */ /* 0x000fe200024050ff */
[C---:B------:R-:W-:Y:S01]  /*6d90*/  FFMA R4, R35.reuse, R21, R4 ;  /* 0x0000001523047223 */ /* 0x040fe20000000004 */
[----:B------:R-:W-:Y:S01]  /*6da0*/  LOP3.LUT R21, R48, 0xffffe000, RZ, 0xc0, !PT ;  /* 0xffffe00030157812 */ /* 0x000fe200078ec0ff */
[----:B------:R-:W-:Y:S01]  /*6db0*/  FFMA R5, R35, R40, R5 ;  /* 0x0000002823057223 */ /* 0x000fe20000000005 */
[----:B------:R-:W-:Y:S01]  /*6dc0*/  LOP3.LUT R40, R51, 0xffffe000, RZ, 0xc0, !PT ;  /* 0xffffe00033287812 */ /* 0x000fe200078ec0ff */
[----:B------:R-:W-:Y:S01]  /*6dd0*/  FFMA R6, R35, R41, R6 ;  /* 0x0000002923067223 */ /* 0x000fe20000000006 */
[----:B------:R-:W-:Y:S01]  /*6de0*/  LOP3.LUT R41, R50, 0xffffe000, RZ, 0xc0, !PT ;  /* 0xffffe00032297812 */ /* 0x000fe200078ec0ff */
[----:B------:R-:W-:Y:S01]  /*6df0*/  FMUL R8, R33, R12 ;  /* 0x0000000c21087220 */ /* 0x000fe20000400000 */
[----:B------:R-:W-:Y:S01]  /*6e00*/  F2FP.TF32.F32.PACK_B R4, R4 ;  /* 0x00000004ff04723e */ /* 0x000fe200024050ff */
[----:B------:R-:W-:Y:S01]  /*6e10*/  FFMA R7, R35, R20, R11 ;  /* 0x0000001423077223 */ /* 0x000fe2000000000b */
[----:B------:R-:W-:Y:S01]  /*6e20*/  LOP3.LUT R20, R49, 0xffffe000, RZ, 0xc0, !PT ;  /* 0xffffe00031147812 */ /* 0x000fe200078ec0ff */
[----:B------:R-:W-:Y:S01]  /*6e30*/  FMUL R9, R33, R13 ;  /* 0x0000000d21097220 */ /* 0x000fe20000400000 */
[----:B------:R-:W-:Y:S01]  /*6e40*/  F2FP.TF32.F32.PACK_B R5, R5 ;  /* 0x00000005ff05723e */ /* 0x000fe200024050ff */
[----:B------:R1:W-:Y:S01]  /*6e50*/  STSM.16.M88.4 [R89+0x400], R36 ;  /* 0x0004002459007844 */ /* 0x0003e20000000200 */
[----:B------:R-:W-:Y:S01]  /*6e60*/  F2FP.TF32.F32.PACK_B R6, R6 ;  /* 0x00000006ff06723e */ /* 0x000fe200024050ff */
[----:B------:R-:W-:Y:S01]  /*6e70*/  FFMA R8, R35, R21, R8 ;  /* 0x0000001523087223 */ /* 0x000fe20000000008 */
[----:B------:R-:W-:Y:S01]  /*6e80*/  LOP3.LUT R21, R44, 0xffffe000, RZ, 0xc0, !PT ;  /* 0xffffe0002c157812 */ /* 0x000fe200078ec0ff */
[C---:B------:R-:W-:Y:S01]  /*6e90*/  FMUL R10, R33.reuse, R14 ;  /* 0x0000000e210a7220 */ /* 0x040fe20000400000 */
[C---:B------:R-:W-:Y:S01]  /*6ea0*/  FMUL R15, R33.reuse, R15 ;  /* 0x0000000f210f7220 */ /* 0x040fe20000400000 */
[----:B------:R-:W-:Y:S01]  /*6eb0*/  FMUL R12, R33, R16 ;  /* 0x00000010210c7220 */ /* 0x000fe20000400000 */
[C---:B------:R-:W-:Y:S01]  /*6ec0*/  FFMA R9, R35.reuse, R20, R9 ;  /* 0x0000001423097223 */ /* 0x040fe20000000009 */
[C---:B------:R-:W-:Y:S01]  /*6ed0*/  FFMA R10, R35.reuse, R41, R10 ;  /* 0x00000029230a7223 */ /* 0x040fe2000000000a */
[C---:B------:R-:W-:Y:S01]  /*6ee0*/  FFMA R11, R35.reuse, R40, R15 ;  /* 0x00000028230b7223 */ /* 0x040fe2000000000f */
[----:B------:R-:W-:Y:S01]  /*6ef0*/  FFMA R12, R35, R21, R12 ;  /* 0x00000015230c7223 */ /* 0x000fe2000000000c */
[----:B------:R-:W-:Y:S01]  /*6f00*/  LOP3.LUT R20, R45, 0xffffe000, RZ, 0xc0, !PT ;  /* 0xffffe0002d147812 */ /* 0x000fe200078ec0ff */
[C---:B------:R-:W-:Y:S01]  /*6f10*/  FMUL R13, R33.reuse, R17 ;  /* 0x00000011210d7220 */ /* 0x040fe20000400000 */
[----:B------:R-:W-:Y:S01]  /*6f20*/  LOP3.LUT R21, R46, 0xffffe000, RZ, 0xc0, !PT ;  /* 0xffffe0002e157812 */ /* 0x000fe200078ec0ff */
[----:B------:R-:W-:Y:S01]  /*6f30*/  FMUL R14, R33, R18 ;  /* 0x00000012210e7220 */ /* 0x000fe20000400000 */
[----:B------:R-:W-:Y:S01]  /*6f40*/  LOP3.LUT R40, R47, 0xffffe000, RZ, 0xc0, !PT ;  /* 0xffffe0002f287812 */ /* 0x000fe200078ec0ff */
[----:B------:R-:W-:Y:S01]  /*6f50*/  FMUL R19, R33, R19 ;  /* 0x0000001321137220 */ /* 0x000fe20000400000 */
[----:B------:R-:W-:Y:S01]  /*6f60*/  F2FP.TF32.F32.PACK_B R7, R7 ;  /* 0x00000007ff07723e */ /* 0x000fe200024050ff */
[C---:B------:R-:W-:Y:S01]  /*6f70*/  FFMA R13, R35.reuse, R20, R13 ;  /* 0x00000014230d7223 */ /* 0x040fe2000000000d */
[C---:B------:R-:W-:Y:S01]  /*6f80*/  FFMA R14, R35.reuse, R21, R14 ;  /* 0x00000015230e7223 */ /* 0x040fe2000000000e */
[----:B------:R-:W-:Y:S01]  /*6f90*/  FFMA R15, R35, R40, R19 ;  /* 0x00000028230f7223 */ /* 0x000fe20000000013 */
[----:B------:R-:W-:Y:S01]  /*6fa0*/  F2FP.TF32.F32.PACK_B R8, R8 ;  /* 0x00000008ff08723e */ /* 0x000fe200024050ff */
[----:B------:R1:W-:Y:S01]  /*6fb0*/  STSM.16.M88.4 [R92], R4 ;  /* 0x000000045c007844 */ /* 0x0003e20000000200 */
[----:B------:R-:W-:Y:S02]  /*6fc0*/  F2FP.TF32.F32.PACK_B R9, R9 ;  /* 0x00000009ff09723e */ /* 0x000fe400024050ff */
[----:B------:R-:W-:Y:S02]  /*6fd0*/  F2FP.TF32.F32.PACK_B R10, R10 ;  /* 0x0000000aff0a723e */ /* 0x000fe400024050ff */
[----:B------:R-:W-:Y:S02]  /*6fe0*/  F2FP.TF32.F32.PACK_B R11, R11 ;  /* 0x0000000bff0b723e */ /* 0x000fe400024050ff */
[----:B------:R-:W-:Y:S02]  /*6ff0*/  F2FP.TF32.F32.PACK_B R12, R12 ;  /* 0x0000000cff0c723e */ /* 0x000fe400024050ff */
[----:B------:R-:W-:Y:S01]  /*7000*/  F2FP.TF32.F32.PACK_B R13, R13 ;  /* 0x0000000dff0d723e */ /* 0x000fe200024050ff */
[----:B------:R1:W-:Y:S01]  /*7010*/  STSM.16.M88.4 [R90], R8 ;  /* 0x000000085a007844 */ /* 0x0003e20000000200 */
[----:B------:R-:W-:Y:S02]  /*7020*/  F2FP.TF32.F32.PACK_B R14, R14 ;  /* 0x0000000eff0e723e */ /* 0x000fe400024050ff */
[----:B------:R-:W-:Y:S05]  /*7030*/  F2FP.TF32.F32.PACK_B R15, R15 ;  /* 0x0000000fff0f723e */ /* 0x000fea00024050ff */
[----:B------:R1:W-:Y:S01]  /*7040*/  STSM.16.M88.4 [R91], R12 ;  /* 0x0000000c5b007844 */ /* 0x0003e20000000200 */
[----:B------:R-:W-:Y:S01]  /*7050*/  @!PT LDS RZ, [RZ] ;  /* 0x00000000fffff984 */ /* 0x000fe20000000800 */
[----:B------:R-:W-:Y:S01]  /*7060*/  @!PT LDS RZ, [RZ] ;  /* 0x00000000fffff984 */ /* 0x000fe20000000800 */
[----:B------:R-:W-:Y:S01]  /*7070*/  @!PT LDS RZ, [RZ] ;  /* 0x00000000fffff984 */ /* 0x000fe20000000800 */
[----:B------:R-:W-:Y:S01]  /*7080*/  @!PT LDS RZ, [RZ] ;  /* 0x00000000fffff984 */ /* 0x000fe20000000800 */
[----:B------:R2:W-:Y:S07]  /*7090*/  MEMBAR.ALL.CTA ;  /* 0x0000000000007992 */ /* 0x0005ee0000008000 */
[----:B--2---:R-:W2:Y:S02]  /*70a0*/  FENCE.VIEW.ASYNC.S ;  /* 0x00000000000073c6 */ /* 0x004ea40000000000 */
[----:B--2---:R-:W-:Y:S06]  /*70b0*/  BAR.SYNC.DEFER_BLOCKING 0x1, 0x80 ;  /* 0x0042000000007b1d */ /* 0x004fec0000010000 */
[----:B------:R-:W-:Y:S05]  /*70c0*/  @P0 BRA `(.L_x_96) ;  /* 0x00000000001c0947 */ /* 0x000fea0003800000 */
[----:B------:R-:W-:Y:S02]  /*70d0*/  UIADD3 UR4, UP0, UPT, UR58, 0x680, URZ ;  /* 0x000006803a047890 */ /* 0x000fe4000ff1e0ff */
[----:B------:R-:W-:Y:S02]  /*70e0*/  ULEA UR6, UR57, UR50, 0xd ;  /* 0x0000003239067291 */ /* 0x000fe4000f8e68ff */
[----:B------:R-:W-:Y:S02]  /*70f0*/  UIADD3.X UR5, UPT, UPT, URZ, UR59, URZ, UP0, !UPT ;  /* 0x0000003bff057290 */ /* 0x000fe400087fe4ff */
[----:B------:R-:W-:Y:S01]  /*7100*/  UIADD3 UR40, UPT, UPT, UR6, 0x400, URZ ;  /* 0x0000040006287890 */ /* 0x000fe2000fffe0ff */
[----:B------:R-:W-:Y:S08]  /*7110*/  UMOV UR41, UR51 ;  /* 0x0000003300297c82 */ /* 0x000ff00008000000 */
[----:B------:R2:W-:Y:S02]  /*7120*/  UTMASTG.4D [UR40], [UR4] ;  /* 0x00000028040073b5 */ /* 0x0005e40008018000 */
[----:B--2---:R0:W-:Y:S02]  /*7130*/  UTMACMDFLUSH ;  /* 0x00000000000079b7 */ /* 0x0041e40000000000 */
.L_x_96:
[----:B------:R-:W-:Y:S05]  /*7140*/  BSYNC.RECONVERGENT B0 ;  /* 0x0000000000007941 */ /* 0x000fea0003800200 */
.L_x_95:
[----:B------:R-:W-:Y:S01]  /*7150*/  UIADD3 UR48, UPT, UPT, UR57, 0x1, URZ ;  /* 0x0000000139307890 */ /* 0x000fe2000fffe0ff */
[----:B------:R-:W-:Y:S03]  /*7160*/  BSSY.RECONVERGENT B0, `(.L_x_97) ;  /* 0x0000005000007945 */ /* 0x000fe60003800200 */
[----:B------:R-:W-:Y:S04]  /*7170*/  UISETP.NE.AND UP0, UPT, UR48, 0x3, UPT ;  /* 0x000000033000788c */ /* 0x000fe8000bf05270 */
[----:B------:R-:W-:Y:S01]  /*7180*/  USEL UR60, UR48, URZ, UP0 ;  /* 0x000000ff303c7287 */ /* 0x000fe20008000000 */
[----:B------:R-:W-:Y:S11]  /*7190*/  @P0 BRA `(.L_x_98) ;  /* 0x0000000000040947 */ /* 0x000ff60003800000 */
[----:B------:R-:W-:Y:S04]  /*71a0*/  DEPBAR.LE SB0, 0x1 ;  /* 0x000080400000791a */ /* 0x000fe80000000000 */
.L_x_98:
[----:B------:R-:W-:Y:S05]  /*71b0*/  BSYNC.RECONVERGENT B0 ;  /* 0x0000000000007941 */ /* 0x000fea0003800200 */
.L_x_97:
[----:B------:R-:W-:Y:S01]  /*71c0*/  BAR.SYNC.DEFER_BLOCKING 0x1, 0x80 ;  /* 0x0042000000007b1d */ /* 0x000fe20000010000 */
[----:B------:R-:W-:Y:S01]  /*71d0*/  ISETP.NE.AND P1, PT, R83, RZ, PT ;  /* 0x000000ff5300720c */ /* 0x000fe20003f25270 */
[----:B------:R-:W-:Y:S01]  /*71e0*/  UISETP.NE.AND UP0, UPT, UR54, URZ, UPT ;  /* 0x000000ff3600728c */ /* 0x000fe2000bf05270 */
[----:B------:R-:W-:Y:S11]  /*71f0*/  LEA R3, R88, UR50, 0x3 ;  /* 0x0000003258037c11 */ /* 0x000ff6000f8e18ff */
[----:B-1----:R-:W-:Y:S01]  /*7200*/  @P1 SHF.L.U32 R4, R42, 0x1f, RZ ;  /* 0x0000001f2a041819 */ /* 0x002fe200000006ff */
[----:B------:R-:W-:Y:S06]  /*7210*/  BRA.U !UP0, `(.L_x_99) ;  /* 0x0000000108247547 */ /* 0x000fec000b800000 */
[----:B------:R-:W1:Y:S01]  /*7220*/  S2R R0, SR_CgaCtaId ;  /* 0x0000000000007919 */ /* 0x000e620000008800 */
[----:B------:R-:W-:Y:S01]  /*7230*/  IMAD.U32 R2, RZ, RZ, UR53 ;  /* 0x00000035ff027e24 */ /* 0x000fe2000f8e00ff */
[----:B------:R-:W-:Y:S04]  /*7240*/  UIADD3 UR53, UPT, UPT, UR53, 0x1, URZ ;  /* 0x0000000135357890 */ /* 0x000fe8000fffe0ff */
[----:B------:R-:W-:Y:S01]  /*7250*/  @P1 LEA R2, R2, UR50, 0x3 ;  /* 0x0000003202021c11 */ /* 0x000fe2000f8e18ff */
[----:B------:R-:W-:Y:S04]  /*7260*/  UISETP.NE.AND UP0, UPT, UR53, 0x3, UPT ;  /* 0x000000033500788c */ /* 0x000fe8000bf05270 */
[----:B------:R-:W-:Y:S01]  /*7270*/  @P1 VIADD R5, R2, 0x78 ;  /* 0x0000007802051836 */ /* 0x000fe20000000000 */
[----:B------:R-:W-:Y:S04]  /*7280*/  USEL UR53, UR53, URZ, UP0 ;  /* 0x000000ff35357287 */ /* 0x000fe80008000000 */
[----:B-1----:R-:W-:Y:S04]  /*7290*/  @P1 PRMT R0, R0, 0x654, R5 ;  /* 0x0000065400001816 */ /* 0x002fe80000000005 */
[----:B------:R1:W-:Y:S04]  /*72a0*/  @P1 SYNCS.ARRIVE.TRANS64.RED.A1T0 RZ, [R0+URZ], RZ ;  /* 0x000000ff00ff19a7 */ /* 0x0003e800081004ff */
.L_x_99:
[----:B------:R-:W2:Y:S01]  /*72b0*/  @P1 SYNCS.PHASECHK.TRANS64.TRYWAIT P0, [R3+URZ+0x60], R4 ;  /* 0x00006004030015a7 */ /* 0x000ea200080011ff */
[----:B------:R-:W-:Y:S01]  /*72c0*/  BSSY B1, `(.L_x_100) ;  /* 0x0000017000017945 */ /* 0x000fe20003800000 */
[----:B--2---:R-:W-:Y:S03]  /*72d0*/  @P1 SEL R43, RZ, 0x1, !P0 ;  /* 0x00000001ff2b1807 */ /* 0x004fe60004000000 */
[----:B------:R-:W-:Y:S05]  /*72e0*/  @!P1 BRA `(.L_x_101) ;  /* 0x0000000000509947 */ /* 0x000fea0003800000 */
[----:B------:R-:W-:Y:S01]  /*72f0*/  ISETP.NE.AND P1, PT, R87, RZ, PT ;  /* 0x000000ff5700720c */ /* 0x000fe20003f25270 */
[----:B------:R-:W-:Y:S01]  /*7300*/  BSSY B0, `(.L_x_102) ;  /* 0x000000a000007945 */ /* 0x000fe20003800000 */
[----:B------:R-:W-:Y:S11]  /*7310*/  ISETP.NE.AND P0, PT, R43, RZ, PT ;  /* 0x000000ff2b00720c */ /* 0x000ff60003f05270 */
[----:B------:R-:W-:Y:S05]  /*7320*/  @P1 IMAD R4, R88, 0x800, R75 ;  /* 0x0000080058041824 */ /* 0x000fea00078e024b */
[----:B------:R-:W-:Y:S05]  /*7330*/  @P1 LEA R4, R4, UR50, 0x2 ;  /* 0x0000003204041c11 */ /* 0x000fea000f8e10ff */
[--C-:B-1----:R-:W-:Y:S02]  /*7340*/  @P1 IMAD.IADD R0, R84, 0x1, R4.reuse ;  /* 0x0000000154001824 */ /* 0x102fe400078e0204 */
[----:B------:R-:W-:Y:S01]  /*7350*/  @P1 IMAD.IADD R2, R85, 0x1, R4 ;  /* 0x0000000155021824 */ /* 0x000fe200078e0204 */
[----:B------:R-:W-:Y:S06]  /*7360*/  @P0 BRA `(.L_x_103) ;  /* 0x00000000000c0947 */ /* 0x000fec0003800000 */
[----:B------:R-:W-:Y:S04]  /*7370*/  SHF.L.U32 R42, R42, 0x1f, RZ ;  /* 0x0000001f2a2a7819 */ /* 0x000fe800000006ff */
[----:B------:R-:W1:Y:S02]  /*7380*/  SYNCS.PHASECHK.TRANS64.TRYWAIT P0, [R3+URZ+0x60], R42 ;  /* 0x0000602a030075a7 */ /* 0x000e6400080011ff */
[----:B-1----:R-:W-:Y:S05]  /*7390*/  @!P0 BRA `(.L_x_104) ;  /* 0x0000001400388947 */ /* 0x002fea0003800000 */
.L_x_103:
[----:B------:R-:W-:Y:S05]  /*73a0*/  BSYNC B0 ;  /* 0x0000000000007941 */ /* 0x000fea0003800000 */
.L_x_102:
[----:B------:R-:W-:Y:S11]  /*73b0*/  ISETP.NE.AND P0, PT, R87, RZ, PT ;  /* 0x000000ff5700720c */ /* 0x000ff60003f05270 */
[----:B------:R-:W-:Y:S02]  /*73c0*/  @!UPT UIADD3 URZ, UPT, UPT, URZ, URZ, URZ ;  /* 0x000000fffffff290 */ /* 0x000fe4000fffe0ff */
[----:B-1----:R-:W-:Y:S01]  /*73d0*/  @P0 IADD3 R3, PT, PT, R85, R0, RZ ;  /* 0x0000000055030210 */ /* 0x002fe20007ffe0ff */
[----:B------:R-:W-:Y:S05]  /*73e0*/  @P0 WARPSYNC.ALL ;  /* 0x0000000000000948 */ /* 0x000fea0003800000 */
[----:B------:R2:W3:Y:S04]  /*73f0*/  @P0 LDSM.16.M88.4 R56, [R4+0x400] ;  /* 0x000400000438083b */ /* 0x0004e80000000200 */
[----:B------:R2:W4:Y:S04]  /*7400*/  @P0 LDSM.16.M88.4 R52, [R2+0x400] ;  /* 0x000400000234083b */ /* 0x0005280000000200 */
[----:B------:R2:W1:Y:S04]  /*7410*/  @P0 LDSM.16.M88.4 R48, [R0+0x400] ;  /* 0x000400000030083b */ /* 0x0004680000000200 */
[----:B------:R2:W1:Y:S02]  /*7420*/  @P0 LDSM.16.M88.4 R44, [R3+0x400] ;  /* 0x00040000032c083b */ /* 0x0004640000000200 */
.L_x_101:
[----:B------:R-:W-:Y:S05]  /*7430*/  BSYNC B1 ;  /* 0x0000000000017941 */ /* 0x000fea0003800000 */
.L_x_100:
[----:B-12---:R-:W-:Y:S05]  /*7440*/  VIADD R0, R34, 0x20 ;  /* 0x0000002022007836 */ /* 0x006fea0000000000 */
[----:B------:R-:W-:Y:S04]  /*7450*/  SHF.R.U32.HI R0, RZ, 0x15, R0 ;  /* 0x00000015ff007819 */ /* 0x000fe80000011600 */
[----:B------:R-:W-:Y:S11]  /*7460*/  LOP3.LUT P0, RZ, R0, 0x3, R77, 0x48, !PT ;  /* 0x0000000300ff7812 */ /* 0x000ff6000780484d */
[----:B------:R-:W-:Y:S02]  /*7470*/  @!UPT UIADD3 URZ, UPT, UPT, URZ, URZ, URZ ;  /* 0x000000fffffff290 */ /* 0x000fe4000fffe0ff */
[----:B------:R-:W-:Y:S05]  /*7480*/  @!P0 BRA `(.L_x_105) ;  /* 0x0000000000408947 */ /* 0x000fea0003800000 */
[----:B------:R-:W1:Y:S01]  /*7490*/  LDCU.64 UR8, c[0x4][0x70] ;  /* 0x01000e00ff0877ac */ /* 0x000e620008000a00 */
[----:B------:R-:W-:Y:S01]  /*74a0*/  MOV R3, 0x0 ;  /* 0x0000000000037802 */ /* 0x000fe20000000f00 */
[----:B------:R-:W-:Y:S02]  /*74b0*/  HFMA2 R12, -RZ, RZ, 0, 5.9604644775390625e-08 ;  /* 0x00000001ff0c7431 */ /* 0x000fe400000001ff */
[----:B------:R-:W-:Y:S02]  /*74c0*/  IMAD.MOV.U32 R8, RZ, RZ, 0x192 ;  /* 0x00000192ff087424 */ /* 0x000fe400078e00ff */
[----:B------:R-:W-:Y:S01]  /*74d0*/  IMAD.MOV.U32 R13, RZ, RZ, RZ ;  /* 0x000000ffff0d7224 */ /* 0x000fe200078e00ff */
[----:B------:R-:W2:Y:S01]  /*74e0*/  LDCU.64 UR6, c[0x4][0x78] ;  /* 0x01000f00ff0677ac */ /* 0x000ea20008000a00 */
[----:B------:R-:W3:Y:S01]  /*74f0*/  LDC.64 R2, c[0x4][R3] ;  /* 0x0100000003027b82 */ /* 0x000ee20000000a00 */
[----:B------:R-:W5:Y:S01]  /*7500*/  LDCU.64 UR4, c[0x4][0x10] ;  /* 0x01000200ff0477ac */ /* 0x000f620008000a00 */
[----:B-1----:R-:W-:Y:S01]  /*7510*/  MOV R5, UR9 ;  /* 0x0000000900057c02 */ /* 0x002fe20008000f00 */
[----:B------:R-:W-:Y:S01]  /*7520*/  IMAD.U32 R4, RZ, RZ, UR8 ;  /* 0x00000008ff047e24 */ /* 0x000fe2000f8e00ff */
[----:B--2---:R-:W-:Y:S01]  /*7530*/  MOV R7, UR7 ;  /* 0x0000000700077c02 */ /* 0x004fe20008000f00 */
[----:B------:R-:W-:Y:S01]  /*7540*/  IMAD.U32 R6, RZ, RZ, UR6 ;  /* 0x00000006ff067e24 */ /* 0x000fe2000f8e00ff */
[----:B-----5:R-:W-:Y:S01]  /*7550*/  MOV R11, UR5 ;  /* 0x00000005000b7c02 */ /* 0x020fe20008000f00 */
[----:B------:R-:W-:Y:S02]  /*7560*/  IMAD.U32 R10, RZ, RZ, UR4 ;  /* 0x00000004ff0a7e24 */ /* 0x000fe4000f8e00ff */
[----:B------:R-:W-:Y:S07]  /*7570*/  LEPC R20, `(.L_x_105) ;  /* 0x000000001014794e */ /* 0x000fee0000000000 */
[----:B---34-:R-:W-:Y:S05]  /*7580*/  CALL.ABS.NOINC R2 ;  /* 0x0000000002007343 */ /* 0x018fea0003c00000 */
.L_x_105:
[----:B------:R-:W-:Y:S01]  /*7590*/  ISETP.NE.AND P0, PT, R76, RZ, PT ;  /* 0x000000ff4c00720c */ /* 0x000fe20003f05270 */
[----:B------:R-:W-:Y:S05]  /*75a0*/  WARPSYNC.ALL ;  /* 0x0000000000007948 */ /* 0x000fea0003800000 */
[----:B------:R-:W-:Y:S01]  /*75b0*/  R2UR UR4, R34 ;  /* 0x00000000220472ca */ /* 0x000fe200000e0000 */
[----:B------:R-:W-:Y:S01]  /*75c0*/  BSSY.RECONVERGENT B0, `(.L_x_106) ;  /* 0x0000060000007945 */ /* 0x000fe20003800200 */
[----:B------:R-:W-:Y:S01]  /*75d0*/  R2UR UR5, R86 ;  /* 0x00000000560572ca */ /* 0x000fe200000e0000 */
[----:B------:R-:W-:Y:S01]  /*75e0*/  IMAD.U32 R86, RZ, RZ, UR60 ;  /* 0x0000003cff567e24 */ /* 0x000fe2000f8e00ff */
[----:B---3--:R-:W-:Y:S02]  /*75f0*/  LOP3.LUT R0, R56, 0xffffe000, RZ, 0xc0, !PT ;  /* 0xffffe00038007812 */ /* 0x008fe400078ec0ff */
[----:B------:R-:W-:Y:S01]  /*7600*/  LOP3.LUT R2, R57, 0xffffe000, RZ, 0xc0, !PT ;  /* 0xffffe00039027812 */ /* 0x000fe200078ec0ff */
[----:B------:R-:W-:Y:S01]  /*7610*/  IMAD R86, R86, 0x800, R75 ;  /* 0x0000080056567824 */ /* 0x000fe200078e024b */
[----:B------:R-:W-:Y:S02]  /*7620*/  LOP3.LUT R3, R58, 0xffffe000, RZ, 0xc0, !PT ;  /* 0xffffe0003a037812 */ /* 0x000fe400078ec0ff */
[----:B------:R-:W-:Y:S02]  /*7630*/  LOP3.LUT R20, R59, 0xffffe000, RZ, 0xc0, !PT ;  /* 0xffffe0003b147812 */ /* 0x000fe400078ec0ff */
[----:B----4-:R-:W-:Y:S01]  /*7640*/  LOP3.LUT R21, R52, 0xffffe000, RZ, 0xc0, !PT ;  /* 0xffffe00034157812 */ /* 0x010fe200078ec0ff */
[----:B------:R-:W1:Y:S01]  /*7650*/  LDTM.16dp128bit.x8 R4, tmem[UR4+0x20] ;  /* 0x00002004000479ee */ /* 0x000e620008180000 */
[----:B------:R-:W-:Y:S01]  /*7660*/  LOP3.LUT R36, R53, 0xffffe000, RZ, 0xc0, !PT ;  /* 0xffffe00035247812 */ /* 0x000fe200078ec0ff */
[----:B------:R-:W-:Y:S01]  /*7670*/  UIADD3 UR5, UPT, UPT, UR5, 0xc0, URZ ;  /* 0x000000c005057890 */ /* 0x000fe2000fffe0ff */
[----:B------:R-:W-:Y:S01]  /*7680*/  LOP3.LUT R37, R54, 0xffffe000, RZ, 0xc0, !PT ;  /* 0xffffe00036257812 */ /* 0x000fe200078ec0ff */
[----:B------:R-:W-:Y:S01]  /*7690*/  NOP ;  /* 0x0000000000007918 */ /* 0x000fe20000000000 */
[----:B------:R-:W-:Y:S01]  /*76a0*/  LOP3.LUT R38, R55, 0xffffe000, RZ, 0xc0, !PT ;  /* 0xffffe00037267812 */ /* 0x000fe200078ec0ff */
[----:B------:R-:W-:Y:S01]  /*76b0*/  UPRMT UR5, UR45, 0x654, UR5 ;  /* 0x000006542d057896 */ /* 0x000fe20008000005 */
[----:B------:R-:W-:Y:S02]  /*76c0*/  LOP3.LUT R39, R48, 0xffffe000, RZ, 0xc0, !PT ;  /* 0xffffe00030277812 */ /* 0x000fe400078ec0ff */
[----:B------:R-:W-:Y:S02]  /*76d0*/  LOP3.LUT R40, R49, 0xffffe000, RZ, 0xc0, !PT ;  /* 0xffffe00031287812 */ /* 0x000fe400078ec0ff */
[----:B------:R-:W-:Y:S02]  /*76e0*/  LOP3.LUT R41, R50, 0xffffe000, RZ, 0xc0, !PT ;  /* 0xffffe00032297812 */ /* 0x000fe400078ec0ff */
[----:B------:R-:W-:Y:S02]  /*76f0*/  LOP3.LUT R42, R51, 0xffffe000, RZ, 0xc0, !PT ;  /* 0xffffe000332a7812 */ /* 0x000fe400078ec0ff */
[----:B------:R-:W-:Y:S01]  /*7700*/  LOP3.LUT R43, R44, 0xffffe000, RZ, 0xc0, !PT ;  /* 0xffffe0002c2b7812 */ /* 0x000fe200078ec0ff */
[----:B-1----:R-:W-:Y:S01]  /*7710*/  SYNCS.ARRIVE.TRANS64.RED.A1T0 RZ, [UR5], RZ ;  /* 0x000000ffffff79a7 */ /* 0x002fe20008100405 */
[----:B------:R-:W-:Y:S02]  /*7720*/  LOP3.LUT R44, R45, 0xffffe000, RZ, 0xc0, !PT ;  /* 0xffffe0002d2c7812 */ /* 0x000fe400078ec0ff */
[----:B------:R-:W-:Y:S02]  /*7730*/  LEA R86, R86, UR50, 0x2 ;  /* 0x0000003256567c11 */ /* 0x000fe4000f8e10ff */
[----:B------:R-:W-:Y:S02]  /*7740*/  LOP3.LUT R45, R46, 0xffffe000, RZ, 0xc0, !PT ;  /* 0xffffe0002e2d7812 */ /* 0x000fe400078ec0ff */
[----:B------:R-:W-:Y:S01]  /*7750*/  LOP3.LUT R46, R47, 0xffffe000, RZ, 0xc0, !PT ;  /* 0xffffe0002f2e7812 */ /* 0x000fe200078ec0ff */
[----:B------:R-:W-:Y:S01]  /*7760*/  FMUL R4, R33, R4 ;  /* 0x0000000421047220 */ /* 0x000fe20000400000 */
[--C-:B------:R-:W-:Y:S01]  /*7770*/  IADD3 R87, PT, PT, R85, 0x400, R86.reuse ;  /* 0x0000040055577810 */ /* 0x100fe20007ffe056 */
[C---:B------:R-:W-:Y:S01]  /*7780*/  FMUL R5, R33.reuse, R5 ;  /* 0x0000000521057220 */ /* 0x040fe20000400000 */
[----:B------:R-:W-:Y:S01]  /*7790*/  IADD3 R84, PT, PT, R84, 0x400, R86 ;  /* 0x0000040054547810 */ /* 0x000fe20007ffe056 */
[C---:B------:R-:W-:Y:S01]  /*77a0*/  FMUL R6, R33.reuse, R6 ;  /* 0x0000000621067220 */ /* 0x040fe20000400000 */
[----:B------:R-:W-:Y:S01]  /*77b0*/  FMUL R7, R33, R7 ;  /* 0x0000000721077220 */ /* 0x000fe20000400000 */
[----:B------:R-:W-:Y:S01]  /*77c0*/  FFMA R4, R35, R0, R4 ;  /* 0x0000000023047223 */ /* 0x000fe20000000004 */
[----:B------:R-:W-:Y:S01]  /*77d0*/  FMUL R8, R33, R8 ;  /* 0x0000000821087220 */ /* 0x000fe20000400000 */
[----:B------:R-:W-:Y:S01]  /*77e0*/  FFMA R5, R35, R2, R5 ;  /* 0x0000000223057223 */ /* 0x000fe20000000005 */
[----:B------:R-:W-:Y:S01]  /*77f0*/  FMUL R9, R33, R9 ;  /* 0x0000000921097220 */ /* 0x000fe20000400000 */
[----:B------:R-:W-:Y:S01]  /*7800*/  FFMA R6, R35, R3, R6 ;  /* 0x0000000323067223 */ /* 0x000fe20000000006 */
[----:B------:R-:W-:Y:S01]  /*7810*/  F2FP.TF32.F32.PACK_B R4, R4 ;  /* 0x00000004ff04723e */ /* 0x000fe200024050ff */
[----:B------:R-:W-:Y:S01]  /*7820*/  FMUL R10, R33, R10 ;  /* 0x0000000a210a7220 */ /* 0x000fe20000400000 */
[----:B------:R-:W-:Y:S01]  /*7830*/  F2FP.TF32.F32.PACK_B R5, R5 ;  /* 0x00000005ff05723e */ /* 0x000fe200024050ff */
[----:B------:R-:W-:Y:S01]  /*7840*/  FFMA R7, R35, R20, R7 ;  /* 0x0000001423077223 */ /* 0x000fe20000000007 */
[----:B------:R-:W-:Y:S01]  /*7850*/  FMUL R11, R33, R11 ;  /* 0x0000000b210b7220 */ /* 0x000fe20000400000 */
        /* <DEDUP_REMOVED lines=8> */
[----:B------:R-:W-:Y:S01]  /*78e0*/  F2FP.TF32.F32.PACK_B R6, R6 ;  /* 0x00000006ff06723e */ /* 0x000fe200024050ff */
[----:B------:R-:W-:Y:S01]  /*78f0*/  FFMA R12, R35, R39, R12 ;  /* 0x00000027230c7223 */ /* 0x000fe2000000000c */
[----:B------:R-:W-:Y:S01]  /*7900*/  F2FP.TF32.F32.PACK_B R7, R7 ;  /* 0x00000007ff07723e */ /* 0x000fe200024050ff */
[----:B------:R-:W-:Y:S01]  /*7910*/  FMUL R16, R33, R16 ;  /* 0x0000001021107220 */ /* 0x000fe20000400000 */
[----:B------:R-:W-:Y:S01]  /*7920*/  FFMA R13, R35, R40, R13 ;  /* 0x00000028230d7223 */ /* 0x000fe2000000000d */
[----:B------:R-:W-:Y:S01]  /*7930*/  FMUL R17, R33, R17 ;  /* 0x0000001121117220 */ /* 0x000fe20000400000 */
[----:B------:R-:W-:Y:S01]  /*7940*/  FFMA R14, R35, R41, R14 ;  /* 0x00000029230e7223 */ /* 0x000fe2000000000e */
[----:B------:R1:W-:Y:S01]  /*7950*/  STSM.16.M88.4 [R86+0x400], R4 ;  /* 0x0004000456007844 */ /* 0x0003e20000000200 */
[----:B------:R-:W-:Y:S01]  /*7960*/  FMUL R18, R33, R18 ;  /* 0x0000001221127220 */ /* 0x000fe20000400000 */
[----:B------:R-:W-:Y:S01]  /*7970*/  FFMA R15, R35, R42, R15 ;  /* 0x0000002a230f7223 */ /* 0x000fe2000000000f */
[----:B------:R-:W-:Y:S01]  /*7980*/  FMUL R19, R33, R19 ;  /* 0x0000001321137220 */ /* 0x000fe20000400000 */
[----:B------:R-:W-:Y:S01]  /*7990*/  F2FP.TF32.F32.PACK_B R8, R8 ;  /* 0x00000008ff08723e */ /* 0x000fe200024050ff */
[C---:B------:R-:W-:Y:S01]  /*79a0*/  FFMA R16, R35.reuse, R43, R16 ;  /* 0x0000002b23107223 */ /* 0x040fe20000000010 */
[----:B------:R-:W-:Y:S01]  /*79b0*/  F2FP.TF32.F32.PACK_B R9, R9 ;  /* 0x00000009ff09723e */ /* 0x000fe200024050ff */
[C---:B------:R-:W-:Y:S01]  /*79c0*/  FFMA R17, R35.reuse, R44, R17 ;  /* 0x0000002c23117223 */ /* 0x040fe20000000011 */
[----:B------:R-:W-:Y:S01]  /*79d0*/  F2FP.TF32.F32.PACK_B R10, R10 ;  /* 0x0000000aff0a723e */ /* 0x000fe200024050ff */
[C---:B------:R-:W-:Y:S01]  /*79e0*/  FFMA R18, R35.reuse, R45, R18 ;  /* 0x0000002d23127223 */ /* 0x040fe20000000012 */
[----:B------:R-:W-:Y:S01]  /*79f0*/  F2FP.TF32.F32.PACK_B R11, R11 ;  /* 0x0000000bff0b723e */ /* 0x000fe200024050ff */
[----:B------:R-:W-:Y:S01]  /*7a00*/  FFMA R19, R35, R46, R19 ;  /* 0x0000002e23137223 */ /* 0x000fe20000000013 */
[----:B------:R-:W-:Y:S01]  /*7a10*/  F2FP.TF32.F32.PACK_B R12, R12 ;  /* 0x0000000cff0c723e */ /* 0x000fe200024050ff */
[----:B------:R-:W-:Y:S01]  /*7a20*/  IMAD.IADD R85, R85, 0x1, R84 ;  /* 0x0000000155557824 */ /* 0x000fe200078e0254 */
[----:B------:R-:W-:Y:S01]  /*7a30*/  F2FP.TF32.F32.PACK_B R13, R13 ;  /* 0x0000000dff0d723e */ /* 0x000fe200024050ff */
[----:B------:R1:W-:Y:S01]  /*7a40*/  STSM.16.M88.4 [R87], R8 ;  /* 0x0000000857007844 */ /* 0x0003e20000000200 */
        /* <DEDUP_REMOVED lines=18> */
[----:B------:R-:W-:Y:S02]  /*7b70*/  UIADD3 UR41, UPT, UPT, UR51, 0x20, URZ ;  /* 0x0000002033297890 */ /* 0x000fe4000fffe0ff */
[----:B------:R-:W-:Y:S02]  /*7b80*/  UIADD3 UR40, UPT, UPT, UR6, 0x400, URZ ;  /* 0x0000040006287890 */ /* 0x000fe4000fffe0ff */
[----:B------:R-:W-:Y:S09]  /*7b90*/  UIADD3.X UR5, UPT, UPT, URZ, UR59, URZ, UP0, !UPT ;  /* 0x0000003bff057290 */ /* 0x000ff200087fe4ff */
[----:B------:R2:W-:Y:S02]  /*7ba0*/  UTMASTG.4D [UR40], [UR4] ;  /* 0x00000028040073b5 */ /* 0x0005e40008018000 */
[----:B--2---:R0:W-:Y:S02]  /*7bb0*/  UTMACMDFLUSH ;  /* 0x00000000000079b7 */ /* 0x0041e40000000000 */
.L_x_107:
[----:B------:R-:W-:Y:S05]  /*7bc0*/  BSYNC.RECONVERGENT B0 ;  /* 0x0000000000007941 */ /* 0x000fea0003800200 */
.L_x_106:
[----:B------:R-:W-:Y:S01]  /*7bd0*/  UIADD3 UR57, UPT, UPT, UR60, 0x1, URZ ;  /* 0x000000013c397890 */ /* 0x000fe2000fffe0ff */
[----:B------:R-:W-:Y:S03]  /*7be0*/  BSSY.RECONVERGENT B0, `(.L_x_108) ;  /* 0x0000008000007945 */ /* 0x000fe60003800200 */
[----:B------:R-:W-:Y:S04]  /*7bf0*/  UISETP.NE.AND UP0, UPT, UR57, 0x3, UPT ;  /* 0x000000033900788c */ /* 0x000fe8000bf05270 */
[----:B------:R-:W-:Y:S02]  /*7c00*/  UISETP.EQ.XOR UP1, UPT, UR48, 0x3, !UP0 ;  /* 0x000000033000788c */ /* 0x000fe4000c722a70 */
[----:B------:R-:W-:Y:S02]  /*7c10*/  USEL UR57, UR57, URZ, UP0 ;  /* 0x000000ff39397287 */ /* 0x000fe40008000000 */
[----:B------:R-:W-:Y:S04]  /*7c20*/  USEL UR4, URZ, 0x1, !UP1 ;  /* 0x00000001ff047887 */ /* 0x000fe8000c800000 */
[----:B------:R-:W-:Y:S01]  /*7c30*/  ULOP3.LUT UR55, UR55, UR4, URZ, 0x3c, !UPT ;  /* 0x0000000437377292 */ /* 0x000fe2000f8e3cff */
[----:B------:R-:W-:Y:S11]  /*7c40*/  @P0 BRA `(.L_x_109) ;  /* 0x0000000000040947 */ /* 0x000ff60003800000 */
[----:B------:R-:W-:Y:S04]  /*7c50*/  DEPBAR.LE SB0, 0x1 ;  /* 0x000080400000791a */ /* 0x000fe80000000000 */
.L_x_109:
[----:B------:R-:W-:Y:S05]  /*7c60*/  BSYNC.RECONVERGENT B0 ;  /* 0x0000000000007941 */ /* 0x000fea0003800200 */
.L_x_108:
[----:B------:R-:W-:Y:S01]  /*7c70*/  BAR.SYNC.DEFER_BLOCKING 0x1, 0x80 ;  /* 0x0042000000007b1d */ /* 0x000fe20000010000 */
[----:B------:R-:W-:Y:S01]  /*7c80*/  UISETP.NE.AND UP0, UPT, UR54, -0x2, UPT ;  /* 0xfffffffe3600788c */ /* 0x000fe2000bf05270 */
[----:B------:R-:W-:Y:S08]  /*7c90*/  IADD3 R0, PT, PT, R30, 0x1, RZ ;  /* 0x000000011e007810 */ /* 0x000ff00007ffe0ff */
[----:B------:R-:W-:Y:S05]  /*7ca0*/  BRA.U !UP0, `(.L_x_110) ;  /* 0x0000000108287547 */ /* 0x000fea000b800000 */
[----:B------:R-:W2:Y:S01]  /*7cb0*/  S2R R2, SR_CgaCtaId ;  /* 0x0000000000027919 */ /* 0x000ea20000008800 */
[----:B------:R-:W-:Y:S01]  /*7cc0*/  ISETP.NE.AND P0, PT, R83, RZ, PT ;  /* 0x000000ff5300720c */ /* 0x000fe20003f05270 */
[----:B------:R-:W-:Y:S01]  /*7cd0*/  IMAD.U32 R3, RZ, RZ, UR53 ;  /* 0x00000035ff037e24 */ /* 0x000fe2000f8e00ff */
[----:B------:R-:W-:Y:S04]  /*7ce0*/  UIADD3 UR53, UPT, UPT, UR53, 0x1, URZ ;  /* 0x0000000135357890 */ /* 0x000fe8000fffe0ff */
[----:B------:R-:W-:Y:S04]  /*7cf0*/  UISETP.NE.AND UP0, UPT, UR53, 0x3, UPT ;  /* 0x000000033500788c */ /* 0x000fe8000bf05270 */
[----:B------:R-:W-:Y:S03]  /*7d00*/  USEL UR53, UR53, URZ, UP0 ;  /* 0x000000ff35357287 */ /* 0x000fe60008000000 */
[----:B------:R-:W-:Y:S05]  /*7d10*/  @P0 LEA R3, R3, UR50, 0x3 ;  /* 0x0000003203030c11 */ /* 0x000fea000f8e18ff */
[----:B------:R-:W-:Y:S05]  /*7d20*/  @P0 VIADD R3, R3, 0x78 ;  /* 0x0000007803030836 */ /* 0x000fea0000000000 */
[----:B--2---:R-:W-:Y:S04]  /*7d30*/  @P0 PRMT R2, R2, 0x654, R3 ;  /* 0x0000065402020816 */ /* 0x004fe80000000003 */
[----:B------:R2:W-:Y:S03]  /*7d40*/  @P0 SYNCS.ARRIVE.TRANS64.RED.A1T0 RZ, [R2+URZ], RZ ;  /* 0x000000ff02ff09a7 */ /* 0x0005e600081004ff */
.L_x_110:
[----:B------:R-:W-:Y:S01]  /*7d50*/  ISETP.NE.AND P1, PT, R81, RZ, PT ;  /* 0x000000ff5100720c */ /* 0x000fe20003f25270 */
[----:B------:R-:W-:Y:S01]  /*7d60*/  UIADD3 UR54, UPT, UPT, UR54, 0x2, URZ ;  /* 0x0000000236367890 */ /* 0x000fe2000fffe0ff */
[C---:B------:R-:W-:Y:S01]  /*7d70*/  ISETP.NE.AND P0, PT, R0.reuse, 0x2, PT ;  /* 0x000000020000780c */ /* 0x040fe20003f05270 */
[----:B------:R-:W-:Y:S01]  /*7d80*/  UMOV UR48, UR52 ;  /* 0x0000003400307c82 */ /* 0x000fe20008000000 */
[----:B------:R-:W-:Y:S01]  /*7d90*/  LOP3.LUT R73, R73, 0x1, RZ, 0x3c, !PT ;  /* 0x0000000149497812 */ /* 0x000fe200078e3cff */
[----:B-1----:R-:W-:Y:S01]  /*7da0*/  IMAD.IADD R19, R29, 0x1, R66 ;  /* 0x000000011d137824 */ /* 0x002fe200078e0242 */
[----:B------:R-:W-:Y:S01]  /*7db0*/  SEL R3, RZ, 0x1, P0 ;  /* 0x00000001ff037807 */ /* 0x000fe20000000000 */
[----:B------:R-:W-:Y:S01]  /*7dc0*/  IMAD.IADD R21, R31, 0x1, R68 ;  /* 0x000000011f157824 */ /* 0x000fe200078e0244 */
[----:B------:R-:W-:Y:S02]  /*7dd0*/  SEL R30, R0, RZ, P0 ;  /* 0x000000ff001e7207 */ /* 0x000fe40000000000 */
[----:B------:R-:W-:Y:S03]  /*7de0*/  LOP3.LUT R74, R74, R3, RZ, 0x3c, !PT ;  /* 0x000000034a4a7212 */ /* 0x000fe600078e3cff */
[----:B------:R-:W-:Y:S05]  /*7df0*/  @P1 BRA `(.L_x_111) ;  /* 0xffffffd800701947 */ /* 0x000fea000383ffff */
[----:B------:R-:W-:-:S09]  /*7e00*/  UISETP.NE.AND UP0, UPT, UR49, URZ, UPT ;  /* 0x000000ff3100728c */ /* 0x000fd2000bf05270 */
[----:B------:R-:W-:Y:S05]  /*7e10*/  BRA.U !UP0, `(.L_x_112) ;  /* 0x0000000108487547 */ /* 0x000fea000b800000 */
[----:B------:R-:W1:Y:S02]  /*7e20*/  LDCU.64 UR4, c[0x0][0x890] ;  /* 0x00011200ff0477ac */ /* 0x000e640008000a00 */
[----:B-1----:R-:W-:-:S04]  /*7e30*/  UISETP.NE.U32.AND UP0, UPT, UR4, URZ, UPT ;  /* 0x000000ff0400728c */ /* 0x002fc8000bf05070 */
[----:B------:R-:W-:-:S09]  /*7e40*/  UISETP.NE.AND.EX UP0, UPT, UR5, URZ, UPT, UP0 ;  /* 0x000000ff0500728c */ /* 0x000fd2000bf05300 */
[----:B------:R-:W-:Y:S05]  /*7e50*/  BRA.U UP0, `(.L_x_113) ;  /* 0x00000001000c7547 */ /* 0x000fea000b800000 */
[----:B------:R-:W-:-:S13]  /*7e60*/  FSETP.NEU.AND P0, PT, R35, RZ, PT ;  /* 0x000000ff2300720b */ /* 0x000fda0003f0d000 */
[----:B------:R-:W-:Y:S05]  /*7e70*/  @!P0 EXIT ;  /* 0x000000000000894d */ /* 0x000fea0003800000 */
[----:B------:R-:W-:Y:S05]  /*7e80*/  BRA `(.L_x_112) ;  /* 0x00000000002c7947 */ /* 0x000fea0003800000 */
.L_x_113:
[----:B------:R-:W-:Y:S01]  /*7e90*/  ISETP.NE.AND P0, PT, R82, RZ, PT ;  /* 0x000000ff5200720c */ /* 0x000fe20003f05270 */
[----:B------:R-:W-:-:S12]  /*7ea0*/  BSSY.RECONVERGENT B0, `(.L_x_112) ;  /* 0x0000009000007945 */ /* 0x000fd80003800200 */
[----:B------:R-:W-:Y:S05]  /*7eb0*/  @P0 BRA `(.L_x_114) ;  /* 0x0000000000140947 */ /* 0x000fea0003800000 */
[----:B------:R-:W1:Y:S02]  /*7ec0*/  LDCU.64 UR4, c[0x0][0x888] ;  /* 0x00011100ff0477ac */ /* 0x000e640008000a00 */
[----:B-1----:R-:W-:-:S04]  /*7ed0*/  ISETP.NE.U32.AND P0, PT, RZ, UR4, PT ;  /* 0x00000004ff007c0c */ /* 0x002fc8000bf05070 */
[----:B------:R-:W-:-:S13]  /*7ee0*/  ISETP.NE.AND.EX P0, PT, RZ, UR5, PT, P0 ;  /* 0x00000005ff007c0c */ /* 0x000fda000bf05300 */
[----:B------:R-:W-:Y:S05]  /*7ef0*/  @!P0 EXIT ;  /* 0x000000000000894d */ /* 0x000fea0003800000 */
[----:B------:R-:W-:Y:S05]  /*7f00*/  BRA `(.L_x_115) ;  /* 0x0000000000087947 */ /* 0x000fea0003800000 */
.L_x_114:
[----:B------:R-:W-:-:S13]  /*7f10*/  FSETP.NEU.AND P0, PT, R35, RZ, PT ;  /* 0x000000ff2300720b */ /* 0x000fda0003f0d000 */
[----:B------:R-:W-:Y:S05]  /*7f20*/  @!P0 EXIT ;  /* 0x000000000000894d */ /* 0x000fea0003800000 */
.L_x_115:
[----:B------:R-:W-:Y:S05]  /*7f30*/  BSYNC.RECONVERGENT B0 ;  /* 0x0000000000007941 */ /* 0x000fea0003800200 */
.L_x_112:
[----:B------:R-:W-:Y:S01]  /*7f40*/  ULEA UR4, UR53, UR50, 0x3 ;  /* 0x0000003235047291 */ /* 0x000fe2000f8e18ff */
[----:B------:R-:W-:-:S04]  /*7f50*/  DEPBAR.LE SB0, 0x0 ;  /* 0x000080000000791a */ /* 0x000fc80000000000 */
[----:B------:R-:W-:-:S04]  /*7f60*/  UIADD3 UR4, UPT, UPT, UR4, 0x78, URZ ;  /* 0x0000007804047890 */ /* 0x000fc8000fffe0ff */
[----:B------:R-:W-:-:S09]  /*7f70*/  UPRMT UR4, UR45, 0x654, UR4 ;  /* 0x000006542d047896 */ /* 0x000fd20008000004 */
[----:B------:R-:W-:Y:S01]  /*7f80*/  SYNCS.ARRIVE.TRANS64.RED.A1T0 RZ, [UR4], RZ ;  /* 0x000000ffffff79a7 */ /* 0x000fe20008100404 */
[----:B------:R-:W-:Y:S05]  /*7f90*/  EXIT ;  /* 0x000000000000794d */ /* 0x000fea0003800000 */
.L_x_24:
[----:B------:R-:W-:Y:S07]  /*7fa0*/  MOV R3, UR37 ;  /* 0x0000002500037c02 */ /* 0x000fee0008000f00 */
.L_x_116:
[----:B--2---:R2:W3:Y:S02]  /*7fb0*/  SYNCS.PHASECHK.TRANS64.TRYWAIT P0, [R3+URZ+0x30], R6 ;  /* 0x00003006030075a7 */ /* 0x0044e400080011ff */
[----:B---3--:R-:W-:Y:S05]  /*7fc0*/  @!P0 NANOSLEEP.SYNCS 0x989680 ;  /* 0x009896800000895d */ /* 0x008fea0003900000 */
[----:B------:R-:W3:Y:S02]  /*7fd0*/  @!P0 SYNCS.PHASECHK.TRANS64 P0, [R3+URZ+0x30], R6 ;  /* 0x00003006030085a7 */ /* 0x000ee400080010ff */
[----:B---3--:R-:W-:Y:S05]  /*7fe0*/  @!P0 BRA `(.L_x_116) ;  /* 0xfffffffc00f08947 */ /* 0x008fea000383ffff */
[----:B------:R-:W-:Y:S05]  /*7ff0*/  BRA `(.L_x_23) ;  /* 0xffffff9800d47947 */ /* 0x000fea000383ffff */
.L_x_31:
[----:B------:R-:W-:Y:S07]  /*8000*/  MOV R3, UR41 ;  /* 0x0000002900037c02 */ /* 0x000fee0008000f00 */
.L_x_117:
[----:B--2---:R2:W1:Y:S02]  /*8010*/  SYNCS.PHASECHK.TRANS64.TRYWAIT P0, [R3+URZ+0x30], R6 ;  /* 0x00003006030075a7 */ /* 0x00446400080011ff */
[----:B-1----:R-:W-:Y:S05]  /*8020*/  @!P0 NANOSLEEP.SYNCS 0x989680 ;  /* 0x009896800000895d */ /* 0x002fea0003900000 */
[----:B------:R-:W1:Y:S02]  /*8030*/  @!P0 SYNCS.PHASECHK.TRANS64 P0, [R3+URZ+0x30], R6 ;  /* 0x00003006030085a7 */ /* 0x000e6400080010ff */
[----:B-1----:R-:W-:Y:S05]  /*8040*/  @!P0 BRA `(.L_x_117) ;  /* 0xfffffffc00f08947 */ /* 0x002fea000383ffff */
[----:B------:R-:W-:Y:S05]  /*8050*/  BRA `(.L_x_30) ;  /* 0xffffffa000447947 */ /* 0x000fea000383ffff */
.L_x_36:
[----:B-1----:R-:W-:-:S07]  /*8060*/  MOV R2, UR35 ;  /* 0x0000002300027c02 */ /* 0x002fce0008000f00 */
.L_x_118:
[----:B-1----:R1:W3:Y:S02]  /*8070*/  SYNCS.PHASECHK.TRANS64.TRYWAIT P0, [R2+URZ+0xa0], R3 ;  /* 0x0000a003020075a7 */ /* 0x0022e400080011ff */
[----:B---3--:R-:W-:Y:S05]  /*8080*/  @!P0 NANOSLEEP.SYNCS 0x989680 ;  /* 0x009896800000895d */ /* 0x008fea0003900000 */
[----:B------:R-:W3:Y:S02]  /*8090*/  @!P0 SYNCS.PHASECHK.TRANS64 P0, [R2+URZ+0xa0], R3 ;  /* 0x0000a003020085a7 */ /* 0x000ee400080010ff */
[----:B---3--:R-:W-:Y:S05]  /*80a0*/  @!P0 BRA `(.L_x_118) ;  /* 0xfffffffc00f08947 */ /* 0x008fea000383ffff */
[----:B------:R-:W-:Y:S05]  /*80b0*/  BRA `(.L_x_119) ;  /* 0xffffffa4005c7947 */ /* 0x000fea000383ffff */
.L_x_40:
[----:B------:R-:W-:-:S07]  /*80c0*/  MOV R0, UR4 ;  /* 0x0000000400007c02 */ /* 0x000fce0008000f00 */
.L_x_120:
[----:B-1----:R1:W2:Y:S02]  /*80d0*/  SYNCS.PHASECHK.TRANS64.TRYWAIT P0, [R0+URZ], R3 ;  /* 0x00000003000075a7 */ /* 0x0022a400080011ff */
[----:B--2---:R-:W-:Y:S05]  /*80e0*/  @!P0 NANOSLEEP.SYNCS 0x989680 ;  /* 0x009896800000895d */ /* 0x004fea0003900000 */
[----:B------:R-:W2:Y:S02]  /*80f0*/  @!P0 SYNCS.PHASECHK.TRANS64 P0, [R0+URZ], R3 ;  /* 0x00000003000085a7 */ /* 0x000ea400080010ff */
[----:B--2---:R-:W-:Y:S05]  /*8100*/  @!P0 BRA `(.L_x_120) ;  /* 0xfffffffc00f08947 */ /* 0x004fea000383ffff */
[----:B------:R-:W-:Y:S05]  /*8110*/  BRA `(.L_x_121) ;  /* 0xffffffa800ac7947 */ /* 0x000fea000383ffff */
.L_x_41:
[----:B------:R-:W-:-:S07]  /*8120*/  MOV R0, UR4 ;  /* 0x0000000400007c02 */ /* 0x000fce0008000f00 */
.L_x_122:
[----:B-1----:R1:W2:Y:S02]  /*8130*/  SYNCS.PHASECHK.TRANS64.TRYWAIT P0, [R0+URZ], R3 ;  /* 0x00000003000075a7 */ /* 0x0022a400080011ff */
[----:B--2---:R-:W-:Y:S05]  /*8140*/  @!P0 NANOSLEEP.SYNCS 0x989680 ;  /* 0x009896800000895d */ /* 0x004fea0003900000 */
[----:B------:R-:W2:Y:S02]  /*8150*/  @!P0 SYNCS.PHASECHK.TRANS64 P0, [R0+URZ], R3 ;  /* 0x00000003000085a7 */ /* 0x000ea400080010ff */
[----:B--2---:R-:W-:Y:S05]  /*8160*/  @!P0 BRA `(.L_x_122) ;  /* 0xfffffffc00f08947 */ /* 0x004fea000383ffff */
[----:B------:R-:W-:Y:S05]  /*8170*/  BRA `(.L_x_123) ;  /* 0xffffffa800b87947 */ /* 0x000fea000383ffff */
.L_x_42:
[----:B------:R-:W-:-:S07]  /*8180*/  MOV R0, UR4 ;  /* 0x0000000400007c02 */ /* 0x000fce0008000f00 */
.L_x_124:
[----:B-1----:R1:W2:Y:S02]  /*8190*/  SYNCS.PHASECHK.TRANS64.TRYWAIT P0, [R0+URZ], R3 ;  /* 0x00000003000075a7 */ /* 0x0022a400080011ff */
[----:B--2---:R-:W-:Y:S05]  /*81a0*/  @!P0 NANOSLEEP.SYNCS 0x989680 ;  /* 0x009896800000895d */ /* 0x004fea0003900000 */
[----:B------:R-:W2:Y:S02]  /*81b0*/  @!P0 SYNCS.PHASECHK.TRANS64 P0, [R0+URZ], R3 ;  /* 0x00000003000085a7 */ /* 0x000ea400080010ff */
[----:B--2---:R-:W-:Y:S05]  /*81c0*/  @!P0 BRA `(.L_x_124) ;  /* 0xfffffffc00f08947 */ /* 0x004fea000383ffff */
[----:B------:R-:W-:Y:S05]  /*81d0*/  BRA `(.L_x_125) ;  /* 0xffffffa800c47947 */ /* 0x000fea000383ffff */
.L_x_43:
[----:B------:R-:W-:-:S07]  /*81e0*/  MOV R0, UR4 ;  /* 0x0000000400007c02 */ /* 0x000fce0008000f00 */
.L_x_126:
[----:B-1----:R1:W2:Y:S02]  /*81f0*/  SYNCS.PHASECHK.TRANS64.TRYWAIT P0, [R0+URZ], R3 ;  /* 0x00000003000075a7 */ /* 0x0022a400080011ff */
[----:B--2---:R-:W-:Y:S05]  /*8200*/  @!P0 NANOSLEEP.SYNCS 0x989680 ;  /* 0x009896800000895d */ /* 0x004fea0003900000 */
[----:B------:R-:W2:Y:S02]  /*8210*/  @!P0 SYNCS.PHASECHK.TRANS64 P0, [R0+URZ], R3 ;  /* 0x00000003000085a7 */ /* 0x000ea400080010ff */
[----:B--2---:R-:W-:Y:S05]  /*8220*/  @!P0 BRA `(.L_x_126) ;  /* 0xfffffffc00f08947 */ /* 0x004fea000383ffff */
[----:B------:R-:W-:Y:S05]  /*8230*/  BRA `(.L_x_127) ;  /* 0xffffffa800d07947 */ /* 0x000fea000383ffff */
.L_x_44:
[----:B------:R-:W-:-:S07]  /*8240*/  MOV R0, UR4 ;  /* 0x0000000400007c02 */ /* 0x000fce0008000f00 */
.L_x_128:
[----:B-1----:R1:W2:Y:S02]  /*8250*/  SYNCS.PHASECHK.TRANS64.TRYWAIT P0, [R0+URZ], R3 ;  /* 0x00000003000075a7 */ /* 0x0022a400080011ff */
[----:B--2---:R-:W-:Y:S05]  /*8260*/  @!P0 NANOSLEEP.SYNCS 0x989680 ;  /* 0x009896800000895d */ /* 0x004fea0003900000 */
[----:B------:R-:W2:Y:S02]  /*8270*/  @!P0 SYNCS.PHASECHK.TRANS64 P0, [R0+URZ], R3 ;  /* 0x00000003000085a7 */ /* 0x000ea400080010ff */
[----:B--2---:R-:W-:Y:S05]  /*8280*/  @!P0 BRA `(.L_x_128) ;  /* 0xfffffffc00f08947 */ /* 0x004fea000383ffff */
[----:B------:R-:W-:Y:S05]  /*8290*/  BRA `(.L_x_129) ;  /* 0xffffffa800dc7947 */ /* 0x000fea000383ffff */
.L_x_47:
[----:B------:R-:W-:-:S07]  /*82a0*/  MOV R4, UR45 ;  /* 0x0000002d00047c02 */ /* 0x000fce0008000f00 */
.L_x_130:
[----:B--2---:R2:W3:Y:S02]  /*82b0*/  SYNCS.PHASECHK.TRANS64.TRYWAIT P1, [R4+URZ+0xa8], R7 ;  /* 0x0000a807040075a7 */ /* 0x0044e400080211ff */
[----:B---3--:R-:W-:Y:S05]  /*82c0*/  @!P1 NANOSLEEP.SYNCS 0x989680 ;  /* 0x009896800000995d */ /* 0x008fea0003900000 */
[----:B------:R-:W3:Y:S02]  /*82d0*/  @!P1 SYNCS.PHASECHK.TRANS64 P1, [R4+URZ+0xa8], R7 ;  /* 0x0000a807040095a7 */ /* 0x000ee400080210ff */
[----:B---3--:R-:W-:Y:S05]  /*82e0*/  @!P1 BRA `(.L_x_130) ;  /* 0xfffffffc00f09947 */ /* 0x008fea000383ffff */
[----:B------:R-:W-:Y:S05]  /*82f0*/  BRA `(.L_x_131) ;  /* 0xffffffac00407947 */ /* 0x000fea000383ffff */
.L_x_48:
[----:B--2---:R-:W-:-:S07]  /*8300*/  MOV R4, UR45 ;  /* 0x0000002d00047c02 */ /* 0x004fce0008000f00 */
.L_x_132:
[----:B--2---:R2:W3:Y:S02]  /*8310*/  SYNCS.PHASECHK.TRANS64.TRYWAIT P1, [R4+URZ+0xa0], R5 ;  /* 0x0000a005040075a7 */ /* 0x0044e400080211ff */
[----:B---3--:R-:W-:Y:S05]  /*8320*/  @!P1 NANOSLEEP.SYNCS 0x989680 ;  /* 0x009896800000995d */ /* 0x008fea0003900000 */
[----:B------:R-:W3:Y:S02]  /*8330*/  @!P1 SYNCS.PHASECHK.TRANS64 P1, [R4+URZ+0xa0], R5 ;  /* 0x0000a005040095a7 */ /* 0x000ee400080210ff */
[----:B---3--:R-:W-:Y:S05]  /*8340*/  @!P1 BRA `(.L_x_132) ;  /* 0xfffffffc00f09947 */ /* 0x008fea000383ffff */
[----:B------:R-:W-:Y:S05]  /*8350*/  BRA `(.L_x_133) ;  /* 0xffffffac00487947 */ /* 0x000fea000383ffff */
.L_x_56:
[----:B------:R-:W-:-:S07]  /*8360*/  MOV R0, UR7 ;  /* 0x0000000700007c02 */ /* 0x000fce0008000f00 */
.L_x_134:
[----:B--2---:R2:W3:Y:S02]  /*8370*/  SYNCS.PHASECHK.TRANS64.TRYWAIT P0, [R0+URZ+0xa0], R5 ;  /* 0x0000a005000075a7 */ /* 0x0044e400080011ff */
[----:B---3--:R-:W-:Y:S05]  /*8380*/  @!P0 NANOSLEEP.SYNCS 0x989680 ;  /* 0x009896800000895d */ /* 0x008fea0003900000 */
[----:B------:R-:W3:Y:S02]  /*8390*/  @!P0 SYNCS.PHASECHK.TRANS64 P0, [R0+URZ+0xa0], R5 ;  /* 0x0000a005000085a7 */ /* 0x000ee400080010ff */
[----:B---3--:R-:W-:Y:S05]  /*83a0*/  @!P0 BRA `(.L_x_134) ;  /* 0xfffffffc00f08947 */ /* 0x008fea000383ffff */
[----:B------:R-:W-:Y:S05]  /*83b0*/  BRA `(.L_x_135) ;  /* 0xffffffb000f47947 */ /* 0x000fea000383ffff */
.L_x_57:
[----:B------:R-:W-:-:S07]  /*83c0*/  MOV R5, UR9 ;  /* 0x0000000900057c02 */ /* 0x000fce0008000f00 */
.L_x_136:
[----:B--2---:R2:W3:Y:S02]  /*83d0*/  SYNCS.PHASECHK.TRANS64.TRYWAIT P0, [R5+URZ+0xc0], R0 ;  /* 0x0000c000050075a7 */ /* 0x0044e400080011ff */
[----:B---3--:R-:W-:Y:S05]  /*83e0*/  @!P0 NANOSLEEP.SYNCS 0x989680 ;  /* 0x009896800000895d */ /* 0x008fea0003900000 */
[----:B------:R-:W3:Y:S02]  /*83f0*/  @!P0 SYNCS.PHASECHK.TRANS64 P0, [R5+URZ+0xc0], R0 ;  /* 0x0000c000050085a7 */ /* 0x000ee400080010ff */
[----:B---3--:R-:W-:Y:S05]  /*8400*/  @!P0 BRA `(.L_x_136) ;  /* 0xfffffffc00f08947 */ /* 0x008fea000383ffff */
[----:B------:R-:W-:Y:S05]  /*8410*/  BRA `(.L_x_137) ;  /* 0xffffffb400107947 */ /* 0x000fea000383ffff */
.L_x_60:
[----:B--2---:R-:W-:Y:S07]  /*8420*/  MOV R0, UR8 ;  /* 0x0000000800007c02 */ /* 0x004fee0008000f00 */
.L_x_138:
[----:B--2---:R2:W3:Y:S02]  /*8430*/  SYNCS.PHASECHK.TRANS64.TRYWAIT P0, [R0+URZ], R5 ;  /* 0x00000005000075a7 */ /* 0x0044e400080011ff */
[----:B---3--:R-:W-:Y:S05]  /*8440*/  @!P0 NANOSLEEP.SYNCS 0x989680 ;  /* 0x009896800000895d */ /* 0x008fea0003900000 */
[----:B------:R-:W3:Y:S02]  /*8450*/  @!P0 SYNCS.PHASECHK.TRANS64 P0, [R0+URZ], R5 ;  /* 0x00000005000085a7 */ /* 0x000ee400080010ff */
[----:B---3--:R-:W-:Y:S05]  /*8460*/  @!P0 BRA `(.L_x_138) ;  /* 0xfffffffc00f08947 */ /* 0x008fea000383ffff */
[----:B------:R-:W-:Y:S05]  /*8470*/  BRA `(.L_x_59) ;  /* 0xffffffb400407947 */ /* 0x000fea000383ffff */
.L_x_63:
[----:B------:R-:W-:-:S07]  /*8480*/  MOV R0, UR5 ;  /* 0x0000000500007c02 */ /* 0x000fce0008000f00 */
.L_x_139:
[----:B--2---:R2:W4:Y:S02]  /*8490*/  SYNCS.PHASECHK.TRANS64.TRYWAIT P0, [R0+URZ], R3 ;  /* 0x00000003000075a7 */ /* 0x00452400080011ff */
[----:B----4-:R-:W-:Y:S05]  /*84a0*/  @!P0 NANOSLEEP.SYNCS 0x989680 ;  /* 0x009896800000895d */ /* 0x010fea0003900000 */
[----:B------:R-:W4:Y:S02]  /*84b0*/  @!P0 SYNCS.PHASECHK.TRANS64 P0, [R0+URZ], R3 ;  /* 0x00000003000085a7 */ /* 0x000f2400080010ff */
[----:B----4-:R-:W-:Y:S05]  /*84c0*/  @!P0 BRA `(.L_x_139) ;  /* 0xfffffffc00f08947 */ /* 0x010fea000383ffff */
[----:B------:R-:W-:Y:S05]  /*84d0*/  BRA `(.L_x_140) ;  /* 0xffffffb800887947 */ /* 0x000fea000383ffff */
.L_x_64:
[----:B------:R-:W-:-:S07]  /*84e0*/  MOV R0, UR6 ;  /* 0x0000000600007c02 */ /* 0x000fce0008000f00 */
.L_x_141:
[----:B--2---:R2:W4:Y:S02]  /*84f0*/  SYNCS.PHASECHK.TRANS64.TRYWAIT P0, [R0+URZ], R3 ;  /* 0x00000003000075a7 */ /* 0x00452400080011ff */
[----:B----4-:R-:W-:Y:S05]  /*8500*/  @!P0 NANOSLEEP.SYNCS 0x989680 ;  /* 0x009896800000895d */ /* 0x010fea0003900000 */
[----:B------:R-:W4:Y:S02]  /*8510*/  @!P0 SYNCS.PHASECHK.TRANS64 P0, [R0+URZ], R3 ;  /* 0x00000003000085a7 */ /* 0x000f2400080010ff */
[----:B----4-:R-:W-:Y:S05]  /*8520*/  @!P0 BRA `(.L_x_141) ;  /* 0xfffffffc00f08947 */ /* 0x010fea000383ffff */
[----:B------:R-:W-:Y:S05]  /*8530*/  BRA `(.L_x_142) ;  /* 0xffffffb800947947 */ /* 0x000fea000383ffff */
.L_x_69:
[----:B------:R-:W-:Y:S07]  /*8540*/  MOV R3, UR15 ;  /* 0x0000000f00037c02 */ /* 0x000fee0008000f00 */
.L_x_143:
[----:B--2---:R2:W3:Y:S02]  /*8550*/  SYNCS.PHASECHK.TRANS64.TRYWAIT P2, [R3+URZ+0xa0], R0 ;  /* 0x0000a000030075a7 */ /* 0x0044e400080411ff */
[----:B---3--:R-:W-:Y:S05]  /*8560*/  @!P2 NANOSLEEP.SYNCS 0x989680 ;  /* 0x009896800000a95d */ /* 0x008fea0003900000 */
[----:B------:R-:W3:Y:S02]  /*8570*/  @!P2 SYNCS.PHASECHK.TRANS64 P2, [R3+URZ+0xa0], R0 ;  /* 0x0000a0000300a5a7 */ /* 0x000ee400080410ff */
[----:B---3--:R-:W-:Y:S05]  /*8580*/  @!P2 BRA `(.L_x_143) ;  /* 0xfffffffc00f0a947 */ /* 0x008fea000383ffff */
[----:B------:R-:W-:Y:S05]  /*8590*/  BRA `(.L_x_144) ;  /* 0xffffffc000207947 */ /* 0x000fea000383ffff */
.L_x_72:
[----:B------:R-:W-:Y:S07]  /*85a0*/  MOV R0, UR15 ;  /* 0x0000000f00007c02 */ /* 0x000fee0008000f00 */
.L_x_145:
[----:B--2---:R2:W3:Y:S02]  /*85b0*/  SYNCS.PHASECHK.TRANS64.TRYWAIT P0, [R0+URZ+0x98], R3 ;  /* 0x00009803000075a7 */ /* 0x0044e400080011ff */
[----:B---3--:R-:W-:Y:S05]  /*85c0*/  @!P0 NANOSLEEP.SYNCS 0x989680 ;  /* 0x009896800000895d */ /* 0x008fea0003900000 */
[----:B------:R-:W3:Y:S02]  /*85d0*/  @!P0 SYNCS.PHASECHK.TRANS64 P0, [R0+URZ+0x98], R3 ;  /* 0x00009803000085a7 */ /* 0x000ee400080010ff */
[----:B---3--:R-:W-:Y:S05]  /*85e0*/  @!P0 BRA `(.L_x_145) ;  /* 0xfffffffc00f08947 */ /* 0x008fea000383ffff */
[----:B------:R-:W-:Y:S05]  /*85f0*/  BRA `(.L_x_71) ;  /* 0xffffffc400307947 */ /* 0x000fea000383ffff */
.L_x_75:
[----:B------:R-:W-:Y:S07]  /*8600*/  MOV R0, UR19 ;  /* 0x0000001300007c02 */ /* 0x000fee0008000f00 */
.L_x_146:
[----:B-1----:R1:W2:Y:S02]  /*8610*/  SYNCS.PHASECHK.TRANS64.TRYWAIT P0, [R0+URZ+0x78], R3 ;  /* 0x00007803000075a7 */ /* 0x0022a400080011ff */
[----:B--2---:R-:W-:Y:S05]  /*8620*/  @!P0 NANOSLEEP.SYNCS 0x989680 ;  /* 0x009896800000895d */ /* 0x004fea0003900000 */
[----:B------:R-:W2:Y:S02]  /*8630*/  @!P0 SYNCS.PHASECHK.TRANS64 P0, [R0+URZ+0x78], R3 ;  /* 0x00007803000085a7 */ /* 0x000ea400080010ff */
[----:B--2---:R-:W-:Y:S05]  /*8640*/  @!P0 BRA `(.L_x_146) ;  /* 0xfffffffc00f08947 */ /* 0x004fea000383ffff */
[----:B------:R-:W-:Y:S05]  /*8650*/  BRA `(.L_x_147) ;  /* 0xffffffc400e87947 */ /* 0x000fea000383ffff */
.L_x_76:
[----:B------:R-:W-:Y:S07]  /*8660*/  MOV R3, UR17 ;  /* 0x0000001100037c02 */ /* 0x000fee0008000f00 */
.L_x_148:
[----:B-1----:R1:W2:Y:S02]  /*8670*/  SYNCS.PHASECHK.TRANS64.TRYWAIT P0, [R3+URZ+0x78], R12 ;  /* 0x0000780c030075a7 */ /* 0x0022a400080011ff */
[----:B--2---:R-:W-:Y:S05]  /*8680*/  @!P0 NANOSLEEP.SYNCS 0x989680 ;  /* 0x009896800000895d */ /* 0x004fea0003900000 */
[----:B------:R-:W2:Y:S02]  /*8690*/  @!P0 SYNCS.PHASECHK.TRANS64 P0, [R3+URZ+0x78], R12 ;  /* 0x0000780c030085a7 */ /* 0x000ea400080010ff */
[----:B--2---:R-:W-:Y:S05]  /*86a0*/  @!P0 BRA `(.L_x_148) ;  /* 0xfffffffc00f08947 */ /* 0x004fea000383ffff */
[----:B------:R-:W-:Y:S05]  /*86b0*/  BRA `(.L_x_149) ;  /* 0xffffffc800847947 */ /* 0x000fea000383ffff */
.L_x_78:
[----:B------:R-:W-:-:S07]  /*86c0*/  MOV R0, UR4 ;  /* 0x0000000400007c02 */ /* 0x000fce0008000f00 */
.L_x_150:
[----:B-1----:R1:W2:Y:S02]  /*86d0*/  SYNCS.PHASECHK.TRANS64.TRYWAIT P0, [R0+URZ], R3 ;  /* 0x00000003000075a7 */ /* 0x0022a400080011ff */
[----:B--2---:R-:W-:Y:S05]  /*86e0*/  @!P0 NANOSLEEP.SYNCS 0x989680 ;  /* 0x009896800000895d */ /* 0x004fea0003900000 */
[----:B------:R-:W2:Y:S02]  /*86f0*/  @!P0 SYNCS.PHASECHK.TRANS64 P0, [R0+URZ], R3 ;  /* 0x00000003000085a7 */ /* 0x000ea400080010ff */
[----:B--2---:R-:W-:Y:S05]  /*8700*/  @!P0 BRA `(.L_x_150) ;  /* 0xfffffffc00f08947 */ /* 0x004fea000383ffff */
[----:B------:R-:W-:Y:S05]  /*8710*/  BRA `(.L_x_151) ;  /* 0xffffffc800f87947 */ /* 0x000fea000383ffff */
.L_x_79:
[----:B------:R-:W-:-:S07]  /*8720*/  MOV R0, UR4 ;  /* 0x0000000400007c02 */ /* 0x000fce0008000f00 */
.L_x_152:
[----:B-1----:R1:W2:Y:S02]  /*8730*/  SYNCS.PHASECHK.TRANS64.TRYWAIT P0, [R0+URZ], R3 ;  /* 0x00000003000075a7 */ /* 0x0022a400080011ff */
[----:B--2---:R-:W-:Y:S05]  /*8740*/  @!P0 NANOSLEEP.SYNCS 0x989680 ;  /* 0x009896800000895d */ /* 0x004fea0003900000 */
[----:B------:R-:W2:Y:S02]  /*8750*/  @!P0 SYNCS.PHASECHK.TRANS64 P0, [R0+URZ], R3 ;  /* 0x00000003000085a7 */ /* 0x000ea400080010ff */
[----:B--2---:R-:W-:Y:S05]  /*8760*/  @!P0 BRA `(.L_x_152) ;  /* 0xfffffffc00f08947 */ /* 0x004fea000383ffff */
[----:B------:R-:W-:Y:S05]  /*8770*/  BRA `(.L_x_153) ;  /* 0xffffffcc00047947 */ /* 0x000fea000383ffff */
.L_x_81:
[----:B------:R-:W-:Y:S07]  /*8780*/  MOV R0, UR50 ;  /* 0x0000003200007c02 */ /* 0x000fee0008000f00 */
.L_x_154:
[----:B-1----:R1:W2:Y:S02]  /*8790*/  SYNCS.PHASECHK.TRANS64.TRYWAIT P0, [R0+URZ+0xa0], R3 ;  /* 0x0000a003000075a7 */ /* 0x0022a400080011ff */
[----:B--2---:R-:W-:Y:S05]  /*87a0*/  @!P0 NANOSLEEP.SYNCS 0x989680 ;  /* 0x009896800000895d */ /* 0x004fea0003900000 */
[----:B------:R-:W2:Y:S02]  /*87b0*/  @!P0 SYNCS.PHASECHK.TRANS64 P0, [R0+URZ+0xa0], R3 ;  /* 0x0000a003000085a7 */ /* 0x000ea400080010ff */
[----:B--2---:R-:W-:Y:S05]  /*87c0*/  @!P0 BRA `(.L_x_154) ;  /* 0xfffffffc00f08947 */ /* 0x004fea000383ffff */
[----:B------:R-:W-:Y:S05]  /*87d0*/  BRA `(.L_x_155) ;  /* 0xffffffd000047947 */ /* 0x000fea000383ffff */
.L_x_91:
[----:B-1----:R1:W3:Y:S02]  /*87e0*/  SYNCS.PHASECHK.TRANS64.TRYWAIT P1, [R0+URZ+0x60], R5 ;  /* 0x00006005000075a7 */ /* 0x0022e400080211ff */
[----:B---3--:R-:W-:Y:S05]  /*87f0*/  @!P1 NANOSLEEP.SYNCS 0x989680 ;  /* 0x009896800000995d */ /* 0x008fea0003900000 */
[----:B------:R-:W3:Y:S02]  /*8800*/  @!P1 SYNCS.PHASECHK.TRANS64 P1, [R0+URZ+0x60], R5 ;  /* 0x00006005000095a7 */ /* 0x000ee400080210ff */
[----:B---3--:R-:W-:Y:S05]  /*8810*/  @!P1 BRA `(.L_x_91) ;  /* 0xfffffffc00f09947 */ /* 0x008fea000383ffff */
[----:B------:R-:W-:Y:S05]  /*8820*/  BRA `(.L_x_90) ;  /* 0xffffffdc00f47947 */ /* 0x000fea000383ffff */
.L_x_93:
[----:B-1----:R1:W4:Y:S02]  /*8830*/  SYNCS.PHASECHK.TRANS64.TRYWAIT P0, [R86+URZ+0xb0], R3 ;  /* 0x0000b003560075a7 */ /* 0x00232400080011ff */
[----:B----4-:R-:W-:Y:S05]  /*8840*/  @!P0 NANOSLEEP.SYNCS 0x989680 ;  /* 0x009896800000895d */ /* 0x010fea0003900000 */
[----:B------:R-:W4:Y:S02]  /*8850*/  @!P0 SYNCS.PHASECHK.TRANS64 P0, [R86+URZ+0xb0], R3 ;  /* 0x0000b003560085a7 */ /* 0x000f2400080010ff */
[----:B----4-:R-:W-:Y:S05]  /*8860*/  @!P0 BRA `(.L_x_93) ;  /* 0xfffffffc00f08947 */ /* 0x010fea000383ffff */
[----:B------:R-:W-:Y:S05]  /*8870*/  BRA `(.L_x_92) ;  /* 0xffffffe0006c7947 */ /* 0x000fea000383ffff */
.L_x_104:
[----:B-1----:R1:W2:Y:S02]  /*8880*/  SYNCS.PHASECHK.TRANS64.TRYWAIT P0, [R3+URZ+0x60], R42 ;  /* 0x0000602a030075a7 */ /* 0x0022a400080011ff */
[----:B--2---:R-:W-:Y:S05]  /*8890*/  @!P0 NANOSLEEP.SYNCS 0x989680 ;  /* 0x009896800000895d */ /* 0x004fea0003900000 */
[----:B------:R-:W2:Y:S02]  /*88a0*/  @!P0 SYNCS.PHASECHK.TRANS64 P0, [R3+URZ+0x60], R42 ;  /* 0x0000602a030085a7 */ /* 0x000ea400080010ff */
[----:B--2---:R-:W-:Y:S05]  /*88b0*/  @!P0 BRA `(.L_x_104) ;  /* 0xfffffffc00f08947 */ /* 0x004fea000383ffff */
[----:B------:R-:W-:Y:S05]  /*88c0*/  BRA `(.L_x_103) ;  /* 0xffffffe800b47947 */ /* 0x000fea000383ffff */
        .weak           $__internal_0_$__cuda_sm10x_tcgen05_guardrail_trap_col_being_dealloced_not_returned_by_alloc
        .type           $__internal_0_$__cuda_sm10x_tcgen05_guardrail_trap_col_being_dealloced_not_returned_by_alloc,@function
        .size           $__internal_0_$__cuda_sm10x_tcgen05_guardrail_trap_col_being_dealloced_not_returned_by_alloc,($__internal_1_$__cuda_sm10x_tcgen05_guardrail_trap_phase_invalid_during_alloc - $__internal_0_$__cuda_sm10x_tcgen05_guardrail_trap_col_being_dealloced_not_returned_by_alloc)
$__internal_0_$__cuda_sm10x_tcgen05_guardrail_trap_col_being_dealloced_not_returned_by_alloc:
[----:B------:R-:W-:Y:S05]  /*88d0*/  BPT.TRAP 0x1 ;  /* 0x000000040000795c */ /* 0x000fea0000300000 */
[----:B------:R-:W-:-:S04]  /*88e0*/  HFMA2 R3, -RZ, RZ, 0, 0 ;  /* 0x00000000ff037431 */ /* 0x000fc800000001ff */
[----:B------:R-:W-:Y:S05]  /*88f0*/  RET.REL.NODEC R2 `(_ZN7cutlass13device_kernelINS_4conv6kernel13ConvUniversalINS1_16ConvProblemShapeILNS1_8OperatorE2ELi2EEENS1_10collective14CollectiveConvINS1_47MainloopSm100TmaUmmaWarpSpecializedImplicitGemmILS5_2ELi6ELi2ELi1ELi2EN4cute5tupleIJNSA_1CILi2EEENSC_ILi1EEESE_EEEEENSB_IJNSC_ILi64EEENSB_IJSH_EEESI_EEENS_10tfloat32_tESK_NSA_8TiledMMAINSA_8MMA_AtomIJNSA_17SM100_MMA_TF32_SSISK_SK_fLi64ELi64ELNSA_4UMMA5MajorE1ELSP_1ELNSO_7ScaleInE0ELSQ_0EEEEEENSA_6LayoutINSB_IJSE_SE_SE_EEENSB_IJNSC_ILi0EEESV_SV_EEEEENSB_IJNSA_10UnderscoreESY_SY_EEEEENS7_6detail27Sm100ImplicitGemmTileTraitsINSA_13SM90_TMA_LOADENSA_14ComposedLayoutINSA_7SwizzleILi2ELi5ELi2EEENSA_18smem_ptr_flag_bitsILi32EEENST_INSB_IJNSC_ILi32EEENSC_ILi4EEEEEENSB_IJSE_S19_EEEEEEEvEENS12_INSA_30SM90_TMA_LOAD_IM2COL_MULTICASTES1E_vEEEENS_8epilogue10collective18CollectiveEpilogueINS1J_23Sm100TmaWarpSpecializedILi3ELi2ELi16ELb1ELb0EEEJSJ_NSB_IJNST_ISH_SE_EENST_IS19_SE_EEEEESK_NSB_IJlNSB_IJSE_llEEESV_EEESK_S1S_NS1J_6fusion15FusionCallbacksIS1N_NS1T_17LinearCombinationISK_fSK_fLNS_15FloatRoundStyleE2EEESJ_S1Q_JEEENSA_5SM1004TMEM4LOAD26SM100_TMEM_LOAD_16dp128b8xES13_NS14_INS15_ILi3ELi4ELi3EEES18_NST_INSB_IJNSC_ILi8EEES19_EEENSB_IJS19_SE_EEEEEEENSA_17SM75_U32x4_LDSM_NENSA_14SM90_TMA_STOREES28_NSA_17SM90_U32x4_STSM_NENSA_39AutoVectorizingCopyWithAssumedAlignmentILi128EEEEEEvvEEEEvNT_6ParamsE) ;  /* 0xffffff7402c07950 */ /* 0x000fea0003c3ffff */
        .weak           $__internal_1_$__cuda_sm10x_tcgen05_guardrail_trap_phase_invalid_during_alloc
        .type           $__internal_1_$__cuda_sm10x_tcgen05_guardrail_trap_phase_invalid_during_alloc,@function
        .size           $__internal_1_$__cuda_sm10x_tcgen05_guardrail_trap_phase_invalid_during_alloc,($__internal_2_$__cuda_sm10x_tcgen05_guardrail_trap_unallocated_columns_being_dealloced - $__internal_1_$__cuda_sm10x_tcgen05_guardrail_trap_phase_invalid_during_alloc)
$__internal_1_$__cuda_sm10x_tcgen05_guardrail_trap_phase_invalid_during_alloc:
[----:B------:R-:W-:Y:S05]  /*8900*/  BPT.TRAP 0x1 ;  /* 0x000000040000795c */ /* 0x000fea0000300000 */
[----:B------:R-:W-:-:S04]  /*8910*/  MOV R3, 0x0 ;  /* 0x0000000000037802 */ /* 0x000fc80000000f00 */
[----:B------:R-:W-:Y:S05]  /*8920*/  RET.REL.NODEC R2 `(_ZN7cutlass13device_kernelINS_4conv6kernel13ConvUniversalINS1_16ConvProblemShapeILNS1_8OperatorE2ELi2EEENS1_10collective14CollectiveConvINS1_47MainloopSm100TmaUmmaWarpSpecializedImplicitGemmILS5_2ELi6ELi2ELi1ELi2EN4cute5tupleIJNSA_1CILi2EEENSC_ILi1EEESE_EEEEENSB_IJNSC_ILi64EEENSB_IJSH_EEESI_EEENS_10tfloat32_tESK_NSA_8TiledMMAINSA_8MMA_AtomIJNSA_17SM100_MMA_TF32_SSISK_SK_fLi64ELi64ELNSA_4UMMA5MajorE1ELSP_1ELNSO_7ScaleInE0ELSQ_0EEEEEENSA_6LayoutINSB_IJSE_SE_SE_EEENSB_IJNSC_ILi0EEESV_SV_EEEEENSB_IJNSA_10UnderscoreESY_SY_EEEEENS7_6detail27Sm100ImplicitGemmTileTraitsINSA_13SM90_TMA_LOADENSA_14ComposedLayoutINSA_7SwizzleILi2ELi5ELi2EEENSA_18smem_ptr_flag_bitsILi32EEENST_INSB_IJNSC_ILi32EEENSC_ILi4EEEEEENSB_IJSE_S19_EEEEEEEvEENS12_INSA_30SM90_TMA_LOAD_IM2COL_MULTICASTES1E_vEEEENS_8epilogue10collective18CollectiveEpilogueINS1J_23Sm100TmaWarpSpecializedILi3ELi2ELi16ELb1ELb0EEEJSJ_NSB_IJNST_ISH_SE_EENST_IS19_SE_EEEEESK_NSB_IJlNSB_IJSE_llEEESV_EEESK_S1S_NS1J_6fusion15FusionCallbacksIS1N_NS1T_17LinearCombinationISK_fSK_fLNS_15FloatRoundStyleE2EEESJ_S1Q_JEEENSA_5SM1004TMEM4LOAD26SM100_TMEM_LOAD_16dp128b8xES13_NS14_INS15_ILi3ELi4ELi3EEES18_NST_INSB_IJNSC_ILi8EEES19_EEENSB_IJS19_SE_EEEEEEENSA_17SM75_U32x4_LDSM_NENSA_14SM90_TMA_STOREES28_NSA_17SM90_U32x4_STSM_NENSA_39AutoVectorizingCopyWithAssumedAlignmentILi128EEEEEEvvEEEEvNT_6ParamsE) ;  /* 0xffffff7402b47950 */ /* 0x000fea0003c3ffff */
        .weak           $__internal_2_$__cuda_sm10x_tcgen05_guardrail_trap_unallocated_columns_being_dealloced
        .type           $__internal_2_$__cuda_sm10x_tcgen05_guardrail_trap_unallocated_columns_being_dealloced,@function
        .size           $__internal_2_$__cuda_sm10x_tcgen05_guardrail_trap_unallocated_columns_being_dealloced,(.L_x_157 - $__internal_2_$__cuda_sm10x_tcgen05_guardrail_trap_unallocated_columns_being_dealloced)
$__internal_2_$__cuda_sm10x_tcgen05_guardrail_trap_unallocated_columns_being_dealloced:
[----:B------:R-:W-:Y:S05]  /*8930*/  BPT.TRAP 0x1 ;  /* 0x000000040000795c */ /* 0x000fea0000300000 */
[----:B------:R-:W-:-:S04]  /*8940*/  HFMA2 R3, -RZ, RZ, 0, 0 ;  /* 0x00000000ff037431 */ /* 0x000fc800000001ff */
[----:B------:R-:W-:Y:S05]  /*8950*/  RET.REL.NODEC R2 `(_ZN7cutlass13device_kernelINS_4conv6kernel13ConvUniversalINS1_16ConvProblemShapeILNS1_8OperatorE2ELi2EEENS1_10collective14CollectiveConvINS1_47MainloopSm100TmaUmmaWarpSpecializedImplicitGemmILS5_2ELi6ELi2ELi1ELi2EN4cute5tupleIJNSA_1CILi2EEENSC_ILi1EEESE_EEEEENSB_IJNSC_ILi64EEENSB_IJSH_EEESI_EEENS_10tfloat32_tESK_NSA_8TiledMMAINSA_8MMA_AtomIJNSA_17SM100_MMA_TF32_SSISK_SK_fLi64ELi64ELNSA_4UMMA5MajorE1ELSP_1ELNSO_7ScaleInE0ELSQ_0EEEEEENSA_6LayoutINSB_IJSE_SE_SE_EEENSB_IJNSC_ILi0EEESV_SV_EEEEENSB_IJNSA_10UnderscoreESY_SY_EEEEENS7_6detail27Sm100ImplicitGemmTileTraitsINSA_13SM90_TMA_LOADENSA_14ComposedLayoutINSA_7SwizzleILi2ELi5ELi2EEENSA_18smem_ptr_flag_bitsILi32EEENST_INSB_IJNSC_ILi32EEENSC_ILi4EEEEEENSB_IJSE_S19_EEEEEEEvEENS12_INSA_30SM90_TMA_LOAD_IM2COL_MULTICASTES1E_vEEEENS_8epilogue10collective18CollectiveEpilogueINS1J_23Sm100TmaWarpSpecializedILi3ELi2ELi16ELb1ELb0EEEJSJ_NSB_IJNST_ISH_SE_EENST_IS19_SE_EEEEESK_NSB_IJlNSB_IJSE_llEEESV_EEESK_S1S_NS1J_6fusion15FusionCallbacksIS1N_NS1T_17LinearCombinationISK_fSK_fLNS_15FloatRoundStyleE2EEESJ_S1Q_JEEENSA_5SM1004TMEM4LOAD26SM100_TMEM_LOAD_16dp128b8xES13_NS14_INS15_ILi3ELi4ELi3EEES18_NST_INSB_IJNSC_ILi8EEES19_EEENSB_IJS19_SE_EEEEEEENSA_17SM75_U32x4_LDSM_NENSA_14SM90_TMA_STOREES28_NSA_17SM90_U32x4_STSM_NENSA_39AutoVectorizingCopyWithAssumedAlignmentILi128EEEEEEvvEEEEvNT_6ParamsE) ;  /* 0xffffff7402a87950 */ /* 0x000fea0003c3ffff */
.L_x_156:
[----:B------:R-:W-:-:S00]  /*8960*/  BRA `(.L_x_156) ;  /* 0xfffffffc00fc7947 */ /* 0x000fc0000383ffff */
[----:B------:R-:W-:-:S00]  /*8970*/  NOP ;  /* 0x0000000000007918 */ /* 0x000fc00000000000 */
        /* <DEDUP_REMOVED lines=8> */
.L_x_157:


//--------------------- .nv.global.init           --------------------------
	.section	.nv.global.init,"aw",@progbits
.nv.global.init:
	.type		$str$29,@object
	.size		$str$29,($str$30 - $str$29)
$str$29:
        /*0000*/ 	.byte	0x28, 0x61, 0x64, 0x64, 0x72, 0x65, 0x73, 0x73, 0x20, 0x26, 0x20, 0x6d, 0x61, 0x73, 0x6b, 0x29
        /*0010*/ 	.byte	0x20, 0x3d, 0x3d, 0x20, 0x30, 0x00
	.type		$str$30,@object
	.size		$str$30,($str$28 - $str$30)
$str$30:
        /*0016*/ 	.byte	0x2f, 0x74, 0x6d, 0x70, 0x2f, 0x63, 0x75, 0x74, 0x6c, 0x61, 0x73, 0x73, 0x5f, 0x73, 0x77, 0x65
        /*0026*/ 	.byte	0x65, 0x70, 0x5f, 0x73, 0x72, 0x63, 0x2f, 0x69, 0x6e, 0x63, 0x6c, 0x75, 0x64, 0x65, 0x2f, 0x63
        /*0036*/ 	.byte	0x75, 0x74, 0x65, 0x2f, 0x70, 0x6f, 0x69, 0x6e, 0x74, 0x65, 0x72, 0x5f, 0x66, 0x6c, 0x61, 0x67
        /*0046*/ 	.byte	0x67, 0x65, 0x64, 0x2e, 0x68, 0x70, 0x70, 0x00
	.type		$str$28,@object
	.size		$str$28,($str$27 - $str$28)
$str$28:
        /*004e*/ 	.byte	0x2f, 0x74, 0x6d, 0x70, 0x2f, 0x63, 0x75, 0x74, 0x6c, 0x61, 0x73, 0x73, 0x5f, 0x73, 0x77, 0x65
        /*005e*/ 	.byte	0x65, 0x70, 0x5f, 0x73, 0x72, 0x63, 0x2f, 0x69, 0x6e, 0x63, 0x6c, 0x75, 0x64, 0x65, 0x2f, 0x63
        /*006e*/ 	.byte	0x75, 0x74, 0x65, 0x2f, 0x61, 0x74, 0x6f, 0x6d, 0x2f, 0x63, 0x6f, 0x70, 0x79, 0x5f, 0x74, 0x72
        /*007e*/ 	.byte	0x61, 0x69, 0x74, 0x73, 0x5f, 0x73, 0x6d, 0x31, 0x30, 0x30, 0x2e, 0x68, 0x70, 0x70, 0x00
	.type		$str$27,@object
	.size		$str$27,(__unnamed_1 - $str$27)
$str$27:
        /*008d*/ 	.byte	0x28, 0x28, 0x75, 0x69, 0x6e, 0x74, 0x33, 0x32, 0x5f, 0x74, 0x28, 0x74, 0x68, 0x72, 0x65, 0x61
        /*009d*/ 	.byte	0x64, 0x49, 0x64, 0x78, 0x2e, 0x78, 0x29, 0x20, 0x2f, 0x20, 0x33, 0x32, 0x29, 0x20, 0x25, 0x20
        /*00ad*/ 	.byte	0x34, 0x29, 0x20, 0x3d, 0x3d, 0x20, 0x28, 0x28, 0x28, 0x74, 0x6d, 0x65, 0x6d, 0x5f, 0x61, 0x64
        /*00bd*/ 	.byte	0x64, 0x72, 0x20, 0x3e, 0x3e, 0x20, 0x31, 0x36, 0x29, 0x20, 0x2f, 0x20, 0x33, 0x32, 0x29, 0x20
        /*00cd*/ 	.byte	0x25, 0x20, 0x34, 0x29, 0x00
	.type		__unnamed_1,@object
	.size		__unnamed_1,(__unnamed_2 - __unnamed_1)
__unnamed_1:
        /*00d2*/ 	.byte	0x61, 0x75, 0x74, 0x6f, 0x20, 0x63, 0x75, 0x74, 0x65, 0x3a, 0x3a, 0x61, 0x73, 0x5f, 0x70, 0x6f
        /* <DEDUP_REMOVED lines=24> */
        /*0262*/ 	.byte	0x30, 0x34, 0x38, 0x3e, 0x3e, 0x3e, 0x3e, 0x5d, 0x00
	.type		__unnamed_2,@object
	.size		__unnamed_2,(.L_2 - __unnamed_2)
__unnamed_2:
        /* <DEDUP_REMOVED lines=45> */
        /*053b*/ 	.byte	0x3e, 0x3e, 0x3e, 0x5d, 0x00
.L_2:


//--------------------- .nv.shared._ZN7cutlass13device_kernelINS_4conv6kernel13ConvUniversalINS1_16ConvProblemShapeILNS1_8OperatorE2ELi2EEENS1_10collective14CollectiveConvINS1_47MainloopSm100TmaUmmaWarpSpecializedImplicitGemmILS5_2ELi6ELi2ELi1ELi2EN4cute5tupleIJNSA_1CILi2EEENSC_ILi1EEESE_EEEEENSB_IJNSC_ILi64EEENSB_IJSH_EEESI_EEENS_10tfloat32_tESK_NSA_8TiledMMAINSA_8MMA_AtomIJNSA_17SM100_MMA_TF32_SSISK_SK_fLi64ELi64ELNSA_4UMMA5MajorE1ELSP_1ELNSO_7ScaleInE0ELSQ_0EEEEEENSA_6LayoutINSB_IJSE_SE_SE_EEENSB_IJNSC_ILi0EEESV_SV_EEEEENSB_IJNSA_10UnderscoreESY_SY_EEEEENS7_6detail27Sm100ImplicitGemmTileTraitsINSA_13SM90_TMA_LOADENSA_14ComposedLayoutINSA_7SwizzleILi2ELi5ELi2EEENSA_18smem_ptr_flag_bitsILi32EEENST_INSB_IJNSC_ILi32EEENSC_ILi4EEEEEENSB_IJSE_S19_EEEEEEEvEENS12_INSA_30SM90_TMA_LOAD_IM2COL_MULTICASTES1E_vEEEENS_8epilogue10collective18CollectiveEpilogueINS1J_23Sm100TmaWarpSpecializedILi3ELi2ELi16ELb1ELb0EEEJSJ_NSB_IJNST_ISH_SE_EENST_IS19_SE_EEEEESK_NSB_IJlNSB_IJSE_llEEESV_EEESK_S1S_NS1J_6fusion15FusionCallbacksIS1N_NS1T_17LinearCombinationISK_fSK_fLNS_15FloatRoundStyleE2EEESJ_S1Q_JEEENSA_5SM1004TMEM4LOAD26SM100_TMEM_LOAD_16dp128b8xES13_NS14_INS15_ILi3ELi4ELi3EEES18_NST_INSB_IJNSC_ILi8EEES19_EEENSB_IJS19_SE_EEEEEEENSA_17SM75_U32x4_LDSM_NENSA_14SM90_TMA_STOREES28_NSA_17SM90_U32x4_STSM_NENSA_39AutoVectorizingCopyWithAssumedAlignmentILi128EEEEEEvvEEEEvNT_6ParamsE --------------------------
	.section	.nv.shared._ZN7cutlass13device_kernelINS_4conv6kernel13ConvUniversalINS1_16ConvProblemShapeILNS1_8OperatorE2ELi2EEENS1_10collective14CollectiveConvINS1_47MainloopSm100TmaUmmaWarpSpecializedImplicitGemmILS5_2ELi6ELi2ELi1ELi2EN4cute5tupleIJNSA_1CILi2EEENSC_ILi1EEESE_EEEEENSB_IJNSC_ILi64EEENSB_IJSH_EEESI_EEENS_10tfloat32_tESK_NSA_8TiledMMAINSA_8MMA_AtomIJNSA_17SM100_MMA_TF32_SSISK_SK_fLi64ELi64ELNSA_4UMMA5MajorE1ELSP_1ELNSO_7ScaleInE0ELSQ_0EEEEEENSA_6LayoutINSB_IJSE_SE_SE_EEENSB_IJNSC_ILi0EEESV_SV_EEEEENSB_IJNSA_10UnderscoreESY_SY_EEEEENS7_6detail27Sm100ImplicitGemmTileTraitsINSA_13SM90_TMA_LOADENSA_14ComposedLayoutINSA_7SwizzleILi2ELi5ELi2EEENSA_18smem_ptr_flag_bitsILi32EEENST_INSB_IJNSC_ILi32EEENSC_ILi4EEEEEENSB_IJSE_S19_EEEEEEEvEENS12_INSA_30SM90_TMA_LOAD_IM2COL_MULTICASTES1E_vEEEENS_8epilogue10collective18CollectiveEpilogueINS1J_23Sm100TmaWarpSpecializedILi3ELi2ELi16ELb1ELb0EEEJSJ_NSB_IJNST_ISH_SE_EENST_IS19_SE_EEEEESK_NSB_IJlNSB_IJSE_llEEESV_EEESK_S1S_NS1J_6fusion15FusionCallbacksIS1N_NS1T_17LinearCombinationISK_fSK_fLNS_15FloatRoundStyleE2EEESJ_S1Q_JEEENSA_5SM1004TMEM4LOAD26SM100_TMEM_LOAD_16dp128b8xES13_NS14_INS15_ILi3ELi4ELi3EEES18_NST_INSB_IJNSC_ILi8EEES19_EEENSB_IJS19_SE_EEEEEEENSA_17SM75_U32x4_LDSM_NENSA_14SM90_TMA_STOREES28_NSA_17SM90_U32x4_STSM_NENSA_39AutoVectorizingCopyWithAssumedAlignmentILi128EEEEEEvvEEEEvNT_6ParamsE,"aw",@nobits
	.sectionflags	@""
	.align	16
	.zero		1024


//--------------------- .nv.shared.reserved.0     --------------------------
	.section	.nv.shared.reserved.0,"aw",@nobits
	.weak		__nv_reservedSMEM_offset_0_alias
	.size		__nv_reservedSMEM_offset_0_alias, 0, 64
	.other		__nv_reservedSMEM_offset_0_alias,@"STO_CUDA_RESERVED_SHARED STV_DEFAULT"
__nv_reservedSMEM_offset_0_alias:
	.zero		0
.nv.shared.reserved.0:
	.zero		64
	.weak		__nv_reservedSMEM_tcgen05_partition
	.type		__nv_reservedSMEM_tcgen05_partition,@object
	.size		__nv_reservedSMEM_tcgen05_partition,(.L_0 - __nv_reservedSMEM_tcgen05_partition)
__nv_reservedSMEM_tcgen05_partition:
	.zero		32
.L_0:


//--------------------- .nv.global                --------------------------
	.section	.nv.global,"aw",@nobits
.nv.global:
	.type		_ZN39_INTERNAL_156b53f5_4_k_cu_20215493_47764cute1_E,@object
	.size		_ZN39_INTERNAL_156b53f5_4_k_cu_20215493_47764cute1_E,(_ZN39_INTERNAL_156b53f5_4_k_cu_20215493_47764cuda3std3__45__cpo6cbeginE - _ZN39_INTERNAL_156b53f5_4_k_cu_20215493_47764cute1_E)
_ZN39_INTERNAL_156b53f5_4_k_cu_20215493_47764cute1_E:
	.zero		1
	.type		_ZN39_INTERNAL_156b53f5_4_k_cu_20215493_47764cuda3std3__45__cpo6cbeginE,@object
	.size		_ZN39_INTERNAL_156b53f5_4_k_cu_20215493_47764cuda3std3__45__cpo6cbeginE,(_ZN39_INTERNAL_156b53f5_4_k_cu_20215493_47764cuda3std3__48in_placeE - _ZN39_INTERNAL_156b53f5_4_k_cu_20215493_47764cuda3std3__45__cpo6cbeginE)
_ZN39_INTERNAL_156b53f5_4_k_cu_20215493_47764cuda3std3__45__cpo6cbeginE:
	.zero		1
	.type		_ZN39_INTERNAL_156b53f5_4_k_cu_20215493_47764cuda3std3__48in_placeE,@object
	.size		_ZN39_INTERNAL_156b53f5_4_k_cu_20215493_47764cuda3std3__48in_placeE,(_ZN39_INTERNAL_156b53f5_4_k_cu_20215493_47764cuda3std6ranges3__45__cpo9iter_moveE - _ZN39_INTERNAL_156b53f5_4_k_cu_20215493_47764cuda3std3__48in_placeE)
_ZN39_INTERNAL_156b53f5_4_k_cu_20215493_47764cuda3std3__48in_placeE:
	.zero		1
	.type		_ZN39_INTERNAL_156b53f5_4_k_cu_20215493_47764cuda3std6ranges3__45__cpo9iter_moveE,@object
	.size		_ZN39_INTERNAL_156b53f5_4_k_cu_20215493_47764cuda3std6ranges3__45__cpo9iter_moveE,(_ZN39_INTERNAL_156b53f5_4_k_cu_20215493_47764cuda3std3__45__cpo5beginE - _ZN39_INTERNAL_156b53f5_4_k_cu_20215493_47764cuda3std6ranges3__45__cpo9iter_moveE)
_ZN39_INTERNAL_156b53f5_4_k_cu_20215493_47764cuda3std6ranges3__45__cpo9iter_moveE:
	.zero		1
	.type		_ZN39_INTERNAL_156b53f5_4_k_cu_20215493_47764cuda3std3__45__cpo5beginE,@object
	.size		_ZN39_INTERNAL_156b53f5_4_k_cu_20215493_47764cuda3std3__45__cpo5beginE,(_ZN39_INTERNAL_156b53f5_4_k_cu_20215493_47764cuda3std3__441_GLOBAL__N__156b53f5_4_k_cu_20215493_47766ignoreE - _ZN39_INTERNAL_156b53f5_4_k_cu_20215493_47764cuda3std3__45__cpo5beginE)
_ZN39_INTERNAL_156b53f5_4_k_cu_20215493_47764cuda3std3__45__cpo5beginE:
	.zero		1
	.type		_ZN39_INTERNAL_156b53f5_4_k_cu_20215493_47764cuda3std3__441_GLOBAL__N__156b53f5_4_k_cu_20215493_47766ignoreE,@object
	.size		_ZN39_INTERNAL_156b53f5_4_k_cu_20215493_47764cuda3std3__441_GLOBAL__N__156b53f5_4_k_cu_20215493_47766ignoreE,(_ZN39_INTERNAL_156b53f5_4_k_cu_20215493_47764cute7productE - _ZN39_INTERNAL_156b53f5_4_k_cu_20215493_47764cuda3std3__441_GLOBAL__N__156b53f5_4_k_cu_20215493_47766ignoreE)
_ZN39_INTERNAL_156b53f5_4_k_cu_20215493_47764cuda3std3__441_GLOBAL__N__156b53f5_4_k_cu_20215493_47766ignoreE:
	.zero		1
	.type		_ZN39_INTERNAL_156b53f5_4_k_cu_20215493_47764cute7productE,@object
	.size		_ZN39_INTERNAL_156b53f5_4_k_cu_20215493_47764cute7productE,(_ZN39_INTERNAL_156b53f5_4_k_cu_20215493_47764cuda3std3__45__cpo3endE - _ZN39_INTERNAL_156b53f5_4_k_cu_20215493_47764cute7productE)
_ZN39_INTERNAL_156b53f5_4_k_cu_20215493_47764cute7productE:
	.zero		1
	.type		_ZN39_INTERNAL_156b53f5_4_k_cu_20215493_47764cuda3std3__45__cpo3endE,@object
	.size		_ZN39_INTERNAL_156b53f5_4_k_cu_20215493_47764cuda3std3__45__cpo3endE,(_ZN39_INTERNAL_156b53f5_4_k_cu_20215493_47764cuda3std3__419piecewise_constructE - _ZN39_INTERNAL_156b53f5_4_k_cu_20215493_47764cuda3std3__45__cpo3endE)
_ZN39_INTERNAL_156b53f5_4_k_cu_20215493_47764cuda3std3__45__cpo3endE:
	.zero		1
	.type		_ZN39_INTERNAL_156b53f5_4_k_cu_20215493_47764cuda3std3__419piecewise_constructE,@object
	.size		_ZN39_INTERNAL_156b53f5_4_k_cu_20215493_47764cuda3std3__419piecewise_constructE,(_ZN39_INTERNAL_156b53f5_4_k_cu_20215493_47764cuda3std3__45__cpo4cendE - _ZN39_INTERNAL_156b53f5_4_k_cu_20215493_47764cuda3std3__419piecewise_constructE)
_ZN39_INTERNAL_156b53f5_4_k_cu_20215493_47764cuda3std3__419piecewise_constructE:
	.zero		1
	.type		_ZN39_INTERNAL_156b53f5_4_k_cu_20215493_47764cuda3std3__45__cpo4cendE,@object
	.size		_ZN39_INTERNAL_156b53f5_4_k_cu_20215493_47764cuda3std3__45__cpo4cendE,(_ZN39_INTERNAL_156b53f5_4_k_cu_20215493_47764cuda3std6ranges3__45__cpo4swapE - _ZN39_INTERNAL_156b53f5_4_k_cu_20215493_47764cuda3std3__45__cpo4cendE)
_ZN39_INTERNAL_156b53f5_4_k_cu_20215493_47764cuda3std3__45__cpo4cendE:
	.zero		1
	.type		_ZN39_INTERNAL_156b53f5_4_k_cu_20215493_47764cuda3std6ranges3__45__cpo4swapE,@object
	.size		_ZN39_INTERNAL_156b53f5_4_k_cu_20215493_47764cuda3std6ranges3__45__cpo4swapE,(.L_10 - _ZN39_INTERNAL_156b53f5_4_k_cu_20215493_47764cuda3std6ranges3__45__cpo4swapE)
_ZN39_INTERNAL_156b53f5_4_k_cu_20215493_47764cuda3std6ranges3__45__cpo4swapE:
	.zero		1
.L_10:


//--------------------- .nv.constant0._ZN7cutlass13device_kernelINS_4conv6kernel13ConvUniversalINS1_16ConvProblemShapeILNS1_8OperatorE2ELi2EEENS1_10collective14CollectiveConvINS1_47MainloopSm100TmaUmmaWarpSpecializedImplicitGemmILS5_2ELi6ELi2ELi1ELi2EN4cute5tupleIJNSA_1CILi2EEENSC_ILi1EEESE_EEEEENSB_IJNSC_ILi64EEENSB_IJSH_EEESI_EEENS_10tfloat32_tESK_NSA_8TiledMMAINSA_8MMA_AtomIJNSA_17SM100_MMA_TF32_SSISK_SK_fLi64ELi64ELNSA_4UMMA5MajorE1ELSP_1ELNSO_7ScaleInE0ELSQ_0EEEEEENSA_6LayoutINSB_IJSE_SE_SE_EEENSB_IJNSC_ILi0EEESV_SV_EEEEENSB_IJNSA_10UnderscoreESY_SY_EEEEENS7_6detail27Sm100ImplicitGemmTileTraitsINSA_13SM90_TMA_LOADENSA_14ComposedLayoutINSA_7SwizzleILi2ELi5ELi2EEENSA_18smem_ptr_flag_bitsILi32EEENST_INSB_IJNSC_ILi32EEENSC_ILi4EEEEEENSB_IJSE_S19_EEEEEEEvEENS12_INSA_30SM90_TMA_LOAD_IM2COL_MULTICASTES1E_vEEEENS_8epilogue10collective18CollectiveEpilogueINS1J_23Sm100TmaWarpSpecializedILi3ELi2ELi16ELb1ELb0EEEJSJ_NSB_IJNST_ISH_SE_EENST_IS19_SE_EEEEESK_NSB_IJlNSB_IJSE_llEEESV_EEESK_S1S_NS1J_6fusion15FusionCallbacksIS1N_NS1T_17LinearCombinationISK_fSK_fLNS_15FloatRoundStyleE2EEESJ_S1Q_JEEENSA_5SM1004TMEM4LOAD26SM100_TMEM_LOAD_16dp128b8xES13_NS14_INS15_ILi3ELi4ELi3EEES18_NST_INSB_IJNSC_ILi8EEES19_EEENSB_IJS19_SE_EEEEEEENSA_17SM75_U32x4_LDSM_NENSA_14SM90_TMA_STOREES28_NSA_17SM90_U32x4_STSM_NENSA_39AutoVectorizingCopyWithAssumedAlignmentILi128EEEEEEvvEEEEvNT_6ParamsE --------------------------
	.section	.nv.constant0._ZN7cutlass13device_kernelINS_4conv6kernel13ConvUniversalINS1_16ConvProblemShapeILNS1_8OperatorE2ELi2EEENS1_10collective14CollectiveConvINS1_47MainloopSm100TmaUmmaWarpSpecializedImplicitGemmILS5_2ELi6ELi2ELi1ELi2EN4cute5tupleIJNSA_1CILi2EEENSC_ILi1EEESE_EEEEENSB_IJNSC_ILi64EEENSB_IJSH_EEESI_EEENS_10tfloat32_tESK_NSA_8TiledMMAINSA_8MMA_AtomIJNSA_17SM100_MMA_TF32_SSISK_SK_fLi64ELi64ELNSA_4UMMA5MajorE1ELSP_1ELNSO_7ScaleInE0ELSQ_0EEEEEENSA_6LayoutINSB_IJSE_SE_SE_EEENSB_IJNSC_ILi0EEESV_SV_EEEEENSB_IJNSA_10UnderscoreESY_SY_EEEEENS7_6detail27Sm100ImplicitGemmTileTraitsINSA_13SM90_TMA_LOADENSA_14ComposedLayoutINSA_7SwizzleILi2ELi5ELi2EEENSA_18smem_ptr_flag_bitsILi32EEENST_INSB_IJNSC_ILi32EEENSC_ILi4EEEEEENSB_IJSE_S19_EEEEEEEvEENS12_INSA_30SM90_TMA_LOAD_IM2COL_MULTICASTES1E_vEEEENS_8epilogue10collective18CollectiveEpilogueINS1J_23Sm100TmaWarpSpecializedILi3ELi2ELi16ELb1ELb0EEEJSJ_NSB_IJNST_ISH_SE_EENST_IS19_SE_EEEEESK_NSB_IJlNSB_IJSE_llEEESV_EEESK_S1S_NS1J_6fusion15FusionCallbacksIS1N_NS1T_17LinearCombinationISK_fSK_fLNS_15FloatRoundStyleE2EEESJ_S1Q_JEEENSA_5SM1004TMEM4LOAD26SM100_TMEM_LOAD_16dp128b8xES13_NS14_INS15_ILi3ELi4ELi3EEES18_NST_INSB_IJNSC_ILi8EEES19_EEENSB_IJS19_SE_EEEEEEENSA_17SM75_U32x4_LDSM_NENSA_14SM90_TMA_STOREES28_NSA_17SM90_U32x4_STSM_NENSA_39AutoVectorizingCopyWithAssumedAlignmentILi128EEEEEEvvEEEEvNT_6ParamsE,"a",@progbits
	.sectionflags	@""
	.align	4
.nv.constant0._ZN7cutlass13device_kernelINS_4conv6kernel13ConvUniversalINS1_16ConvProblemShapeILNS1_8OperatorE2ELi2EEENS1_10collective14CollectiveConvINS1_47MainloopSm100TmaUmmaWarpSpecializedImplicitGemmILS5_2ELi6ELi2ELi1ELi2EN4cute5tupleIJNSA_1CILi2EEENSC_ILi1EEESE_EEEEENSB_IJNSC_ILi64EEENSB_IJSH_EEESI_EEENS_10tfloat32_tESK_NSA_8TiledMMAINSA_8MMA_AtomIJNSA_17SM100_MMA_TF32_SSISK_SK_fLi64ELi64ELNSA_4UMMA5MajorE1ELSP_1ELNSO_7ScaleInE0ELSQ_0EEEEEENSA_6LayoutINSB_IJSE_SE_SE_EEENSB_IJNSC_ILi0EEESV_SV_EEEEENSB_IJNSA_10UnderscoreESY_SY_EEEEENS7_6detail27Sm100ImplicitGemmTileTraitsINSA_13SM90_TMA_LOADENSA_14ComposedLayoutINSA_7SwizzleILi2ELi5ELi2EEENSA_18smem_ptr_flag_bitsILi32EEENST_INSB_IJNSC_ILi32EEENSC_ILi4EEEEEENSB_IJSE_S19_EEEEEEEvEENS12_INSA_30SM90_TMA_LOAD_IM2COL_MULTICASTES1E_vEEEENS_8epilogue10collective18CollectiveEpilogueINS1J_23Sm100TmaWarpSpecializedILi3ELi2ELi16ELb1ELb0EEEJSJ_NSB_IJNST_ISH_SE_EENST_IS19_SE_EEEEESK_NSB_IJlNSB_IJSE_llEEESV_EEESK_S1S_NS1J_6fusion15FusionCallbacksIS1N_NS1T_17LinearCombinationISK_fSK_fLNS_15FloatRoundStyleE2EEESJ_S1Q_JEEENSA_5SM1004TMEM4LOAD26SM100_TMEM_LOAD_16dp128b8xES13_NS14_INS15_ILi3ELi4ELi3EEES18_NST_INSB_IJNSC_ILi8EEES19_EEENSB_IJS19_SE_EEEEEEENSA_17SM75_U32x4_LDSM_NENSA_14SM90_TMA_STOREES28_NSA_17SM90_U32x4_STSM_NENSA_39AutoVectorizingCopyWithAssumedAlignmentILi128EEEEEEvvEEEEvNT_6ParamsE:
	.zero		2944


//--------------------- SYMBOLS --------------------------

	.type		.nv.reservedSmem.offset0,@object
	.size		.nv.reservedSmem.offset0,0x4
	.type		.nv.reservedSmem.cap,@object
	.size		.nv.reservedSmem.cap,0x4
	.type		__assertfail,@function
